	.target	sm_90a

	.elftype	@"ET_EXEC"


//--------------------- .note.nv.tkinfo           --------------------------
	.section	.note.nv.tkinfo,"",@"SHT_NOTE"
	.sectionflags	@"SHF_NOTE_NV_TKINFO"
	.tkinfo
        /*0018*/ 	.word	0x00000002
        /*0030*/ 	.string	""
        /*0030*/ 	.string	"ptxas"
        /*0030*/ 	.string	"Cuda compilation tools, release 13.0, V13.0.88"
        /*0030*/ 	.string	"Build cuda_13.0.r13.0/compiler.36424714_0"
        /*0030*/ 	.string	"-arch sm_90a -m 64 "



//--------------------- .note.nv.cuinfo           --------------------------
	.section	.note.nv.cuinfo,"",@"SHT_NOTE"
	.sectionflags	@"SHF_NOTE_NV_CUINFO"
        /*0018*/ 	.short	0x0002
        /*001a*/ 	.short	0x005a
        /*001c*/ 	.short	0x0082
	.zero		2


//--------------------- .nv.info                  --------------------------
	.section	.nv.info,"",@"SHT_CUDA_INFO"
	.align	4


	//----- nvinfo : EIATTR_REGCOUNT
	.align		4
        /*0000*/ 	.byte	0x04, 0x2f
        /*0002*/ 	.short	(.L_15 - .L_14)
	.align		4
.L_14:
        /*0004*/ 	.word	index@(_ZN7cutlass13device_kernelINS_4gemm6kernel13GemmUniversalIN4cute5tupleIJiiiiEEENS1_10collective13CollectiveMmaINS1_34MainloopSm90TmaGmmaWarpSpecializedILi2ENS5_IJNS4_1CILi1EEESB_SB_EEENS1_35KernelTmaWarpSpecializedCooperativeEEENS5_IJNSA_ILi256EEENSA_ILi64EEENSA_ILi128EEEEEENS_10bfloat16_tENS5_IJlSB_lEEESJ_NS5_IJSB_llEEENS4_8TiledMMAINS4_8MMA_AtomIJNS4_4SM904GMMA27MMA_64x64x16_F32BF16BF16_SSILNSP_5MajorE0ELSR_1ELNSP_7ScaleInE1ELSS_1EEEEEENS4_6LayoutINS5_IJNSA_ILi2EEESB_SB_EEENS5_IJSB_NSA_ILi0EEESY_EEEEENS5_IJNS4_10UnderscoreES11_S11_EEEEENS4_13SM90_TMA_LOADENS4_14ComposedLayoutINS4_7SwizzleILi3ELi4ELi3EEENS4_18smem_ptr_flag_bitsILi16EEENSV_INS5_IJNSA_ILi8EEESG_EEENS5_IJSG_SB_EEEEEEEvNS4_8identityES14_NS15_IS17_S19_NSV_INS5_IJSG_S1A_EEENS5_IJSB_SG_EEEEEEEvS1F_EENS_8epilogue10collective6detail29Sm90TmaWarpSpecializedAdapterINS1M_15DefaultEpilogueISJ_SK_SK_NS1L_6thread17LinearCombinationISJ_Li1EffLNS1Q_9ScaleType4KindE0ELNS_15FloatRoundStyleE2ESJ_EENS1_15EpilogueDefaultEEEEEvvEEEEvNT_6ParamsE)
        /*0008*/ 	.word	0x000000a8


	//----- nvinfo : EIATTR_FRAME_SIZE
	.align		4
.L_15:
        /*000c*/ 	.byte	0x04, 0x11
        /*000e*/ 	.short	(.L_17 - .L_16)
	.align		4
.L_16:
        /*0010*/ 	.word	index@(_ZN7cutlass13device_kernelINS_4gemm6kernel13GemmUniversalIN4cute5tupleIJiiiiEEENS1_10collective13CollectiveMmaINS1_34MainloopSm90TmaGmmaWarpSpecializedILi2ENS5_IJNS4_1CILi1EEESB_SB_EEENS1_35KernelTmaWarpSpecializedCooperativeEEENS5_IJNSA_ILi256EEENSA_ILi64EEENSA_ILi128EEEEEENS_10bfloat16_tENS5_IJlSB_lEEESJ_NS5_IJSB_llEEENS4_8TiledMMAINS4_8MMA_AtomIJNS4_4SM904GMMA27MMA_64x64x16_F32BF16BF16_SSILNSP_5MajorE0ELSR_1ELNSP_7ScaleInE1ELSS_1EEEEEENS4_6LayoutINS5_IJNSA_ILi2EEESB_SB_EEENS5_IJSB_NSA_ILi0EEESY_EEEEENS5_IJNS4_10UnderscoreES11_S11_EEEEENS4_13SM90_TMA_LOADENS4_14ComposedLayoutINS4_7SwizzleILi3ELi4ELi3EEENS4_18smem_ptr_flag_bitsILi16EEENSV_INS5_IJNSA_ILi8EEESG_EEENS5_IJSG_SB_EEEEEEEvNS4_8identityES14_NS15_IS17_S19_NSV_INS5_IJSG_S1A_EEENS5_IJSB_SG_EEEEEEEvS1F_EENS_8epilogue10collective6detail29Sm90TmaWarpSpecializedAdapterINS1M_15DefaultEpilogueISJ_SK_SK_NS1L_6thread17LinearCombinationISJ_Li1EffLNS1Q_9ScaleType4KindE0ELNS_15FloatRoundStyleE2ESJ_EENS1_15EpilogueDefaultEEEEEvvEEEEvNT_6ParamsE)
        /*0014*/ 	.word	0x00000000


	//----- nvinfo : EIATTR_MIN_STACK_SIZE
	.align		4
.L_17:
        /*0018*/ 	.byte	0x04, 0x12
        /*001a*/ 	.short	(.L_19 - .L_18)
	.align		4
.L_18:
        /*001c*/ 	.word	index@(_ZN7cutlass13device_kernelINS_4gemm6kernel13GemmUniversalIN4cute5tupleIJiiiiEEENS1_10collective13CollectiveMmaINS1_34MainloopSm90TmaGmmaWarpSpecializedILi2ENS5_IJNS4_1CILi1EEESB_SB_EEENS1_35KernelTmaWarpSpecializedCooperativeEEENS5_IJNSA_ILi256EEENSA_ILi64EEENSA_ILi128EEEEEENS_10bfloat16_tENS5_IJlSB_lEEESJ_NS5_IJSB_llEEENS4_8TiledMMAINS4_8MMA_AtomIJNS4_4SM904GMMA27MMA_64x64x16_F32BF16BF16_SSILNSP_5MajorE0ELSR_1ELNSP_7ScaleInE1ELSS_1EEEEEENS4_6LayoutINS5_IJNSA_ILi2EEESB_SB_EEENS5_IJSB_NSA_ILi0EEESY_EEEEENS5_IJNS4_10UnderscoreES11_S11_EEEEENS4_13SM90_TMA_LOADENS4_14ComposedLayoutINS4_7SwizzleILi3ELi4ELi3EEENS4_18smem_ptr_flag_bitsILi16EEENSV_INS5_IJNSA_ILi8EEESG_EEENS5_IJSG_SB_EEEEEEEvNS4_8identityES14_NS15_IS17_S19_NSV_INS5_IJSG_S1A_EEENS5_IJSB_SG_EEEEEEEvS1F_EENS_8epilogue10collective6detail29Sm90TmaWarpSpecializedAdapterINS1M_15DefaultEpilogueISJ_SK_SK_NS1L_6thread17LinearCombinationISJ_Li1EffLNS1Q_9ScaleType4KindE0ELNS_15FloatRoundStyleE2ESJ_EENS1_15EpilogueDefaultEEEEEvvEEEEvNT_6ParamsE)
        /*0020*/ 	.word	0x00000000
.L_19:


//--------------------- .nv.compat                --------------------------
	.section	.nv.compat,"",@"SHT_CUDA_COMPAT_INFO"
	.align	4
        /*0000*/ 	.byte	0x02, 0x09, 0x01, 0x00, 0x02, 0x02, 0x04, 0x00, 0x02, 0x05, 0x05, 0x00, 0x03, 0x07, 0x01, 0x01
        /*0010*/ 	.byte	0x02, 0x03, 0x01, 0x00, 0x02, 0x06, 0x01, 0x00, 0x04, 0x0b, 0x08, 0x00, 0x00, 0x00, 0x00, 0x00
        /*0020*/ 	.byte	0x00, 0x00, 0x00, 0x00


//--------------------- .nv.info._ZN7cutlass13device_kernelINS_4gemm6kernel13GemmUniversalIN4cute5tupleIJiiiiEEENS1_10collective13CollectiveMmaINS1_34MainloopSm90TmaGmmaWarpSpecializedILi2ENS5_IJNS4_1CILi1EEESB_SB_EEENS1_35KernelTmaWarpSpecializedCooperativeEEENS5_IJNSA_ILi256EEENSA_ILi64EEENSA_ILi128EEEEEENS_10bfloat16_tENS5_IJlSB_lEEESJ_NS5_IJSB_llEEENS4_8TiledMMAINS4_8MMA_AtomIJNS4_4SM904GMMA27MMA_64x64x16_F32BF16BF16_SSILNSP_5MajorE0ELSR_1ELNSP_7ScaleInE1ELSS_1EEEEEENS4_6LayoutINS5_IJNSA_ILi2EEESB_SB_EEENS5_IJSB_NSA_ILi0EEESY_EEEEENS5_IJNS4_10UnderscoreES11_S11_EEEEENS4_13SM90_TMA_LOADENS4_14ComposedLayoutINS4_7SwizzleILi3ELi4ELi3EEENS4_18smem_ptr_flag_bitsILi16EEENSV_INS5_IJNSA_ILi8EEESG_EEENS5_IJSG_SB_EEEEEEEvNS4_8identityES14_NS15_IS17_S19_NSV_INS5_IJSG_S1A_EEENS5_IJSB_SG_EEEEEEEvS1F_EENS_8epilogue10collective6detail29Sm90TmaWarpSpecializedAdapterINS1M_15DefaultEpilogueISJ_SK_SK_NS1L_6thread17LinearCombinationISJ_Li1EffLNS1Q_9ScaleType4KindE0ELNS_15FloatRoundStyleE2ESJ_EENS1_15EpilogueDefaultEEEEEvvEEEEvNT_6ParamsE --------------------------
	.section	.nv.info._ZN7cutlass13device_kernelINS_4gemm6kernel13GemmUniversalIN4cute5tupleIJiiiiEEENS1_10collective13CollectiveMmaINS1_34MainloopSm90TmaGmmaWarpSpecializedILi2ENS5_IJNS4_1CILi1EEESB_SB_EEENS1_35KernelTmaWarpSpecializedCooperativeEEENS5_IJNSA_ILi256EEENSA_ILi64EEENSA_ILi128EEEEEENS_10bfloat16_tENS5_IJlSB_lEEESJ_NS5_IJSB_llEEENS4_8TiledMMAINS4_8MMA_AtomIJNS4_4SM904GMMA27MMA_64x64x16_F32BF16BF16_SSILNSP_5MajorE0ELSR_1ELNSP_7ScaleInE1ELSS_1EEEEEENS4_6LayoutINS5_IJNSA_ILi2EEESB_SB_EEENS5_IJSB_NSA_ILi0EEESY_EEEEENS5_IJNS4_10UnderscoreES11_S11_EEEEENS4_13SM90_TMA_LOADENS4_14ComposedLayoutINS4_7SwizzleILi3ELi4ELi3EEENS4_18smem_ptr_flag_bitsILi16EEENSV_INS5_IJNSA_ILi8EEESG_EEENS5_IJSG_SB_EEEEEEEvNS4_8identityES14_NS15_IS17_S19_NSV_INS5_IJSG_S1A_EEENS5_IJSB_SG_EEEEEEEvS1F_EENS_8epilogue10collective6detail29Sm90TmaWarpSpecializedAdapterINS1M_15DefaultEpilogueISJ_SK_SK_NS1L_6thread17LinearCombinationISJ_Li1EffLNS1Q_9ScaleType4KindE0ELNS_15FloatRoundStyleE2ESJ_EENS1_15EpilogueDefaultEEEEEvvEEEEvNT_6ParamsE,"",@"SHT_CUDA_INFO"
	.sectionflags	@""
	.align	4


	//----- nvinfo : EIATTR_CUDA_API_VERSION
	.align		4
        /*0000*/ 	.byte	0x04, 0x37
        /*0002*/ 	.short	(.L_21 - .L_20)
.L_20:
        /*0004*/ 	.word	0x00000082


	//----- nvinfo : EIATTR_KPARAM_INFO
	.align		4
.L_21:
        /*0008*/ 	.byte	0x04, 0x17
        /*000a*/ 	.short	(.L_23 - .L_22)
.L_22:
        /*000c*/ 	.word	0x00000000
        /*0010*/ 	.short	0x0000
        /*0012*/ 	.short	0x0070
        /*0014*/ 	.byte	0x00, 0xf0, 0x01, 0x10


	//----- nvinfo : EIATTR_SPARSE_MMA_MASK
	.align		4
.L_23:
        /*0018*/ 	.byte	0x03, 0x50
        /*001a*/ 	.short	0x0000


	//----- nvinfo : EIATTR_MAXREG_COUNT
	.align		4
        /*001c*/ 	.byte	0x03, 0x1b
        /*001e*/ 	.short	0x00a8


	//----- nvinfo : EIATTR_NUM_BARRIERS
	.align		4
        /*0020*/ 	.byte	0x02, 0x4c
        /*0022*/ 	.byte	0x01
	.zero		1


	//----- nvinfo : EIATTR_EXTERNS
	.align		4
        /*0024*/ 	.byte	0x04, 0x0f
        /*0026*/ 	.short	(.L_25 - .L_24)


	//   ....[0]....
	.align		4
.L_24:
        /*0028*/ 	.word	index@(__assertfail)


	//----- nvinfo : EIATTR_MERCURY_ISA_VERSION
	.align		4
.L_25:
        /*002c*/ 	.byte	0x03, 0x5f
        /*002e*/ 	.short	0x0101


	//----- nvinfo : EIATTR_INT_WARP_WIDE_INSTR_OFFSETS
	.align		4
        /*0030*/ 	.byte	0x04, 0x31
        /*0032*/ 	.short	(.L_27 - .L_26)


	//   ....[0]....
.L_26:
        /*0034*/ 	.word	0x00000370


	//   ....[1]....
        /*0038*/ 	.word	0x00000380


	//   ....[2]....
        /*003c*/ 	.word	0x000004b0


	//----- nvinfo : EIATTR_COOP_GROUP_MASK_REGIDS
	.align		4
.L_27:
        /*0040*/ 	.byte	0x04, 0x29
        /*0042*/ 	.short	(.L_29 - .L_28)


	//   ....[0]....
.L_28:
        /*0044*/ 	.word	0xffffffff


	//   ....[1]....
        /*0048*/ 	.word	0xffffffff


	//   ....[2]....
        /*004c*/ 	.word	0xffffffff


	//   ....[3]....
        /*0050*/ 	.word	0xffffffff


	//   ....[4]....
        /*0054*/ 	.word	0xffffffff


	//----- nvinfo : EIATTR_COOP_GROUP_INSTR_OFFSETS
	.align		4
.L_29:
        /*0058*/ 	.byte	0x04, 0x28
        /*005a*/ 	.short	(.L_31 - .L_30)


	//   ....[0]....
.L_30:
        /*005c*/ 	.word	0x00000060


	//   ....[1]....
        /*0060*/ 	.word	0x00000070


	//   ....[2]....
        /*0064*/ 	.word	0x00000130


	//   ....[3]....
        /*0068*/ 	.word	0x00000280


	//   ....[4]....
        /*006c*/ 	.word	0x000011c0


	//----- nvinfo : EIATTR_REG_RECONFIG
	.align		4
.L_31:
        /*0070*/ 	.byte	0x01, 0x54
	.zero		2


	//----- nvinfo : EIATTR_SYSCALL_OFFSETS
	.align		4
        /*0074*/ 	.byte	0x04, 0x46
        /*0076*/ 	.short	(.L_33 - .L_32)


	//   ....[0]....
.L_32:
        /*0078*/ 	.word	0x000013b0


	//----- nvinfo : EIATTR_MBARRIER_INSTR_OFFSETS
	.align		4
.L_33:
        /*007c*/ 	.byte	0x04, 0x39
        /*007e*/ 	.short	(.L_35 - .L_34)


	//   ....[0]....
.L_34:
        /*0080*/ 	.word	0x00000230
        /*0084*/ 	.word	0x000000ff
        /*0088*/ 	.word	0x00000000
        /*008c*/ 	.short	0x0100
        /*008e*/ 	.byte	0x08
	.zero		1


	//   ....[1]....
        /*0090*/ 	.word	0x00000240
        /*0094*/ 	.word	0x000000ff
        /*0098*/ 	.word	0x00000010
        /*009c*/ 	.short	0x0100
        /*009e*/ 	.byte	0x08
	.zero		1


	//   ....[2]....
        /*00a0*/ 	.word	0x00000250
        /*00a4*/ 	.word	0x000000ff
        /*00a8*/ 	.word	0x00000008
        /*00ac*/ 	.short	0x0100
        /*00ae*/ 	.byte	0x08
	.zero		1


	//   ....[3]....
        /*00b0*/ 	.word	0x00000260
        /*00b4*/ 	.word	0x000000ff
        /*00b8*/ 	.word	0x00000018
        /*00bc*/ 	.short	0x0100
        /*00be*/ 	.byte	0x08
	.zero		1


	//   ....[4]....
        /*00c0*/ 	.word	0x00000530
        /*00c4*/ 	.word	0x000000ff
        /*00c8*/ 	.word	0x00000030
        /*00cc*/ 	.short	0x0100
        /*00ce*/ 	.byte	0x08
	.zero		1


	//   ....[5]....
        /*00d0*/ 	.word	0x00000590
        /*00d4*/ 	.word	0x000000ff
        /*00d8*/ 	.word	0x00000038
        /*00dc*/ 	.short	0x0100
        /*00de*/ 	.byte	0x08
	.zero		1


	//   ....[6]....
        /*00e0*/ 	.word	0x00001430
        /*00e4*/ 	.word	0x00000003
        /*00e8*/ 	.word	0x00000000
        /*00ec*/ 	.short	0x010a
        /*00ee*/ 	.byte	0x3f
	.zero		1


	//   ....[7]....
        /*00f0*/ 	.word	0x00001490
        /*00f4*/ 	.word	0x00000003
        /*00f8*/ 	.word	0x00000000
        /*00fc*/ 	.short	0x010a
        /*00fe*/ 	.byte	0x3f
	.zero		1


	//   ....[8]....
        /*0100*/ 	.word	0x00001cb0
        /*0104*/ 	.word	0x000000ff
        /*0108*/ 	.word	0x00000000
        /*010c*/ 	.short	0x010a
        /*010e*/ 	.byte	0x04
	.zero		1


	//   ....[9]....
        /*0110*/ 	.word	0x00001cf0
        /*0114*/ 	.word	0x000000ff
        /*0118*/ 	.word	0x00000000
        /*011c*/ 	.short	0x010a
        /*011e*/ 	.byte	0x04
	.zero		1


	//   ....[10]....
        /*0120*/ 	.word	0x00002410
        /*0124*/ 	.word	0x000000ff
        /*0128*/ 	.word	0x00000000
        /*012c*/ 	.short	0x0101
        /*012e*/ 	.byte	0x0a
	.zero		1


	//   ....[11]....
        /*0130*/ 	.word	0x000025d0
        /*0134*/ 	.word	0x000000ff
        /*0138*/ 	.word	0x00000000
        /*013c*/ 	.short	0x0101
        /*013e*/ 	.byte	0x04
	.zero		1


	//   ....[12]....
        /*0140*/ 	.word	0x00008310
        /*0144*/ 	.word	0x0000000e
        /*0148*/ 	.word	0x00000010
        /*014c*/ 	.short	0x010a
        /*014e*/ 	.byte	0x3f
	.zero		1


	//   ....[13]....
        /*0150*/ 	.word	0x00008730
        /*0154*/ 	.word	0x00000005
        /*0158*/ 	.word	0x00000038
        /*015c*/ 	.short	0x0101
        /*015e*/ 	.byte	0x3f
	.zero		1


	//   ....[14]....
        /*0160*/ 	.word	0x00008e40
        /*0164*/ 	.word	0x00000007
        /*0168*/ 	.word	0x00000000
        /*016c*/ 	.short	0x010a
        /*016e*/ 	.byte	0x3f
	.zero		1


	//   ....[15]....
        /*0170*/ 	.word	0x00008ec0
        /*0174*/ 	.word	0x00000003
        /*0178*/ 	.word	0x00000000
        /*017c*/ 	.short	0x010a
        /*017e*/ 	.byte	0x3f
	.zero		1


	//   ....[16]....
        /*0180*/ 	.word	0x00008f20
        /*0184*/ 	.word	0x00000003
        /*0188*/ 	.word	0x00000000
        /*018c*/ 	.short	0x010a
        /*018e*/ 	.byte	0x3f
	.zero		1


	//   ....[17]....
        /*0190*/ 	.word	0x00008f80
        /*0194*/ 	.word	0x00000004
        /*0198*/ 	.word	0x00000000
        /*019c*/ 	.short	0x010a
        /*019e*/ 	.byte	0x3f
	.zero		1


	//   ....[18]....
        /*01a0*/ 	.word	0x00009050
        /*01a4*/ 	.word	0x0000000e
        /*01a8*/ 	.word	0x00000010
        /*01ac*/ 	.short	0x010a
        /*01ae*/ 	.byte	0x3f
	.zero		1


	//   ....[19]....
        /*01b0*/ 	.word	0x00009120
        /*01b4*/ 	.word	0x00000007
        /*01b8*/ 	.word	0x00000000
        /*01bc*/ 	.short	0x010a
        /*01be*/ 	.byte	0x3f
	.zero		1


	//----- nvinfo : EIATTR_NUM_MBARRIERS
	.align		4
.L_35:
        /*01c0*/ 	.byte	0x03, 0x38
        /*01c2*/ 	.short	0x0006


	//----- nvinfo : EIATTR_EXIT_INSTR_OFFSETS
	.align		4
        /*01c4*/ 	.byte	0x04, 0x1c
        /*01c6*/ 	.short	(.L_37 - .L_36)


	//   ....[0]....
.L_36:
        /*01c8*/ 	.word	0x00000630


	//   ....[1]....
        /*01cc*/ 	.word	0x00000f00


	//   ....[2]....
        /*01d0*/ 	.word	0x000079f0


	//   ....[3]....
        /*01d4*/ 	.word	0x00008020


	//   ....[4]....
        /*01d8*/ 	.word	0x00008f10


	//----- nvinfo : EIATTR_MAX_THREADS
	.align		4
.L_37:
        /*01dc*/ 	.byte	0x04, 0x05
        /*01de*/ 	.short	(.L_39 - .L_38)
.L_38:
        /*01e0*/ 	.word	0x00000180
        /*01e4*/ 	.word	0x00000001
        /*01e8*/ 	.word	0x00000001


	//----- nvinfo : EIATTR_CRS_STACK_SIZE
	.align		4
.L_39:
        /*01ec*/ 	.byte	0x04, 0x1e
        /*01ee*/ 	.short	(.L_41 - .L_40)
.L_40:
        /*01f0*/ 	.word	0x00000000


	//----- nvinfo : EIATTR_CBANK_PARAM_SIZE
	.align		4
.L_41:
        /*01f4*/ 	.byte	0x03, 0x19
        /*01f6*/ 	.short	0x0470


	//----- nvinfo : EIATTR_PARAM_CBANK
	.align		4
        /*01f8*/ 	.byte	0x04, 0x0a
        /*01fa*/ 	.short	(.L_43 - .L_42)
	.align		4
.L_42:
        /*01fc*/ 	.word	index@(.nv.constant0._ZN7cutlass13device_kernelINS_4gemm6kernel13GemmUniversalIN4cute5tupleIJiiiiEEENS1_10collective13CollectiveMmaINS1_34MainloopSm90TmaGmmaWarpSpecializedILi2ENS5_IJNS4_1CILi1EEESB_SB_EEENS1_35KernelTmaWarpSpecializedCooperativeEEENS5_IJNSA_ILi256EEENSA_ILi64EEENSA_ILi128EEEEEENS_10bfloat16_tENS5_IJlSB_lEEESJ_NS5_IJSB_llEEENS4_8TiledMMAINS4_8MMA_AtomIJNS4_4SM904GMMA27MMA_64x64x16_F32BF16BF16_SSILNSP_5MajorE0ELSR_1ELNSP_7ScaleInE1ELSS_1EEEEEENS4_6LayoutINS5_IJNSA_ILi2EEESB_SB_EEENS5_IJSB_NSA_ILi0EEESY_EEEEENS5_IJNS4_10UnderscoreES11_S11_EEEEENS4_13SM90_TMA_LOADENS4_14ComposedLayoutINS4_7SwizzleILi3ELi4ELi3EEENS4_18smem_ptr_flag_bitsILi16EEENSV_INS5_IJNSA_ILi8EEESG_EEENS5_IJSG_SB_EEEEEEEvNS4_8identityES14_NS15_IS17_S19_NSV_INS5_IJSG_S1A_EEENS5_IJSB_SG_EEEEEEEvS1F_EENS_8epilogue10collective6detail29Sm90TmaWarpSpecializedAdapterINS1M_15DefaultEpilogueISJ_SK_SK_NS1L_6thread17LinearCombinationISJ_Li1EffLNS1Q_9ScaleType4KindE0ELNS_15FloatRoundStyleE2ESJ_EENS1_15EpilogueDefaultEEEEEvvEEEEvNT_6ParamsE)
        /*0200*/ 	.short	0x0210
        /*0202*/ 	.short	0x0470


	//----- nvinfo : EIATTR_SW_WAR
	.align		4
.L_43:
        /*0204*/ 	.byte	0x04, 0x36
        /*0206*/ 	.short	(.L_45 - .L_44)
.L_44:
        /*0208*/ 	.word	0x00000008
.L_45:


//--------------------- .nv.callgraph             --------------------------
	.section	.nv.callgraph,"",@"SHT_CUDA_CALLGRAPH"
	.align	4
	.sectionentsize	8
	.align		4
        /*0000*/ 	.word	0x00000000
	.align		4
        /*0004*/ 	.word	0xffffffff
	.align		4
        /*0008*/ 	.word	index@(_ZN7cutlass13device_kernelINS_4gemm6kernel13GemmUniversalIN4cute5tupleIJiiiiEEENS1_10collective13CollectiveMmaINS1_34MainloopSm90TmaGmmaWarpSpecializedILi2ENS5_IJNS4_1CILi1EEESB_SB_EEENS1_35KernelTmaWarpSpecializedCooperativeEEENS5_IJNSA_ILi256EEENSA_ILi64EEENSA_ILi128EEEEEENS_10bfloat16_tENS5_IJlSB_lEEESJ_NS5_IJSB_llEEENS4_8TiledMMAINS4_8MMA_AtomIJNS4_4SM904GMMA27MMA_64x64x16_F32BF16BF16_SSILNSP_5MajorE0ELSR_1ELNSP_7ScaleInE1ELSS_1EEEEEENS4_6LayoutINS5_IJNSA_ILi2EEESB_SB_EEENS5_IJSB_NSA_ILi0EEESY_EEEEENS5_IJNS4_10UnderscoreES11_S11_EEEEENS4_13SM90_TMA_LOADENS4_14ComposedLayoutINS4_7SwizzleILi3ELi4ELi3EEENS4_18smem_ptr_flag_bitsILi16EEENSV_INS5_IJNSA_ILi8EEESG_EEENS5_IJSG_SB_EEEEEEEvNS4_8identityES14_NS15_IS17_S19_NSV_INS5_IJSG_S1A_EEENS5_IJSB_SG_EEEEEEEvS1F_EENS_8epilogue10collective6detail29Sm90TmaWarpSpecializedAdapterINS1M_15DefaultEpilogueISJ_SK_SK_NS1L_6thread17LinearCombinationISJ_Li1EffLNS1Q_9ScaleType4KindE0ELNS_15FloatRoundStyleE2ESJ_EENS1_15EpilogueDefaultEEEEEvvEEEEvNT_6ParamsE)
	.align		4
        /*000c*/ 	.word	index@(__assertfail)
	.align		4
        /*0010*/ 	.word	0x00000000
	.align		4
        /*0014*/ 	.word	0xfffffffe
	.align		4
        /*0018*/ 	.word	0x00000000
	.align		4
        /*001c*/ 	.word	0xfffffffd
	.align		4
        /*0020*/ 	.word	0x00000000
	.align		4
        /*0024*/ 	.word	0xfffffffc


//--------------------- .nv.constant4             --------------------------
	.section	.nv.constant4,"a",@progbits
	.align	8
	.align		8
.nv.constant4:
        /*0000*/ 	.dword	__assertfail
	.align		8
        /*0008*/ 	.dword	__unnamed_1
	.align		8
        /*0010*/ 	.dword	_ZN40_INTERNAL_67683b7e_4_k_cu_8407d1a1_157504cuda3std3__45__cpo5beginE
	.align		8
        /*0018*/ 	.dword	_ZN40_INTERNAL_67683b7e_4_k_cu_8407d1a1_157504cuda3std3__45__cpo3endE
	.align		8
        /*0020*/ 	.dword	_ZN40_INTERNAL_67683b7e_4_k_cu_8407d1a1_157504cuda3std3__45__cpo6cbeginE
	.align		8
        /*0028*/ 	.dword	_ZN40_INTERNAL_67683b7e_4_k_cu_8407d1a1_157504cuda3std3__45__cpo4cendE
	.align		8
        /*0030*/ 	.dword	_ZN40_INTERNAL_67683b7e_4_k_cu_8407d1a1_157504cuda3std3__442_GLOBAL__N__67683b7e_4_k_cu_8407d1a1_157506ignoreE
	.align		8
        /*0038*/ 	.dword	_ZN40_INTERNAL_67683b7e_4_k_cu_8407d1a1_157504cuda3std3__419piecewise_constructE
	.align		8
        /*0040*/ 	.dword	_ZN40_INTERNAL_67683b7e_4_k_cu_8407d1a1_157504cuda3std3__48in_placeE
	.align		8
        /*0048*/ 	.dword	_ZN40_INTERNAL_67683b7e_4_k_cu_8407d1a1_157504cuda3std6ranges3__45__cpo4swapE
	.align		8
        /*0050*/ 	.dword	_ZN40_INTERNAL_67683b7e_4_k_cu_8407d1a1_157504cuda3std6ranges3__45__cpo9iter_moveE
	.align		8
        /*0058*/ 	.dword	_ZN40_INTERNAL_67683b7e_4_k_cu_8407d1a1_157504cute7productE
	.align		8
        /*0060*/ 	.dword	_ZN40_INTERNAL_67683b7e_4_k_cu_8407d1a1_157504cute1_E
	.align		8
        /*0068*/ 	.dword	$str$22
	.align		8
        /*0070*/ 	.dword	$str$23


//--------------------- .text._ZN7cutlass13device_kernelINS_4gemm6kernel13GemmUniversalIN4cute5tupleIJiiiiEEENS1_10collective13CollectiveMmaINS1_34MainloopSm90TmaGmmaWarpSpecializedILi2ENS5_IJNS4_1CILi1EEESB_SB_EEENS1_35KernelTmaWarpSpecializedCooperativeEEENS5_IJNSA_ILi256EEENSA_ILi64EEENSA_ILi128EEEEEENS_10bfloat16_tENS5_IJlSB_lEEESJ_NS5_IJSB_llEEENS4_8TiledMMAINS4_8MMA_AtomIJNS4_4SM904GMMA27MMA_64x64x16_F32BF16BF16_SSILNSP_5MajorE0ELSR_1ELNSP_7ScaleInE1ELSS_1EEEEEENS4_6LayoutINS5_IJNSA_ILi2EEESB_SB_EEENS5_IJSB_NSA_ILi0EEESY_EEEEENS5_IJNS4_10UnderscoreES11_S11_EEEEENS4_13SM90_TMA_LOADENS4_14ComposedLayoutINS4_7SwizzleILi3ELi4ELi3EEENS4_18smem_ptr_flag_bitsILi16EEENSV_INS5_IJNSA_ILi8EEESG_EEENS5_IJSG_SB_EEEEEEEvNS4_8identityES14_NS15_IS17_S19_NSV_INS5_IJSG_S1A_EEENS5_IJSB_SG_EEEEEEEvS1F_EENS_8epilogue10collective6detail29Sm90TmaWarpSpecializedAdapterINS1M_15DefaultEpilogueISJ_SK_SK_NS1L_6thread17LinearCombinationISJ_Li1EffLNS1Q_9ScaleType4KindE0ELNS_15FloatRoundStyleE2ESJ_EENS1_15EpilogueDefaultEEEEEvvEEEEvNT_6ParamsE --------------------------
	.section	.text._ZN7cutlass13device_kernelINS_4gemm6kernel13GemmUniversalIN4cute5tupleIJiiiiEEENS1_10collective13CollectiveMmaINS1_34MainloopSm90TmaGmmaWarpSpecializedILi2ENS5_IJNS4_1CILi1EEESB_SB_EEENS1_35KernelTmaWarpSpecializedCooperativeEEENS5_IJNSA_ILi256EEENSA_ILi64EEENSA_ILi128EEEEEENS_10bfloat16_tENS5_IJlSB_lEEESJ_NS5_IJSB_llEEENS4_8TiledMMAINS4_8MMA_AtomIJNS4_4SM904GMMA27MMA_64x64x16_F32BF16BF16_SSILNSP_5MajorE0ELSR_1ELNSP_7ScaleInE1ELSS_1EEEEEENS4_6LayoutINS5_IJNSA_ILi2EEESB_SB_EEENS5_IJSB_NSA_ILi0EEESY_EEEEENS5_IJNS4_10UnderscoreES11_S11_EEEEENS4_13SM90_TMA_LOADENS4_14ComposedLayoutINS4_7SwizzleILi3ELi4ELi3EEENS4_18smem_ptr_flag_bitsILi16EEENSV_INS5_IJNSA_ILi8EEESG_EEENS5_IJSG_SB_EEEEEEEvNS4_8identityES14_NS15_IS17_S19_NSV_INS5_IJSG_S1A_EEENS5_IJSB_SG_EEEEEEEvS1F_EENS_8epilogue10collective6detail29Sm90TmaWarpSpecializedAdapterINS1M_15DefaultEpilogueISJ_SK_SK_NS1L_6thread17LinearCombinationISJ_Li1EffLNS1Q_9ScaleType4KindE0ELNS_15FloatRoundStyleE2ESJ_EENS1_15EpilogueDefaultEEEEEvvEEEEvNT_6ParamsE,"ax",@progbits
	.align	128
.text._ZN7cutlass13device_kernelINS_4gemm6kernel13GemmUniversalIN4cute5tupleIJiiiiEEENS1_10collective13CollectiveMmaINS1_34MainloopSm90TmaGmmaWarpSpecializedILi2ENS5_IJNS4_1CILi1EEESB_SB_EEENS1_35KernelTmaWarpSpecializedCooperativeEEENS5_IJNSA_ILi256EEENSA_ILi64EEENSA_ILi128EEEEEENS_10bfloat16_tENS5_IJlSB_lEEESJ_NS5_IJSB_llEEENS4_8TiledMMAINS4_8MMA_AtomIJNS4_4SM904GMMA27MMA_64x64x16_F32BF16BF16_SSILNSP_5MajorE0ELSR_1ELNSP_7ScaleInE1ELSS_1EEEEEENS4_6LayoutINS5_IJNSA_ILi2EEESB_SB_EEENS5_IJSB_NSA_ILi0EEESY_EEEEENS5_IJNS4_10UnderscoreES11_S11_EEEEENS4_13SM90_TMA_LOADENS4_14ComposedLayoutINS4_7SwizzleILi3ELi4ELi3EEENS4_18smem_ptr_flag_bitsILi16EEENSV_INS5_IJNSA_ILi8EEESG_EEENS5_IJSG_SB_EEEEEEEvNS4_8identityES14_NS15_IS17_S19_NSV_INS5_IJSG_S1A_EEENS5_IJSB_SG_EEEEEEEvS1F_EENS_8epilogue10collective6detail29Sm90TmaWarpSpecializedAdapterINS1M_15DefaultEpilogueISJ_SK_SK_NS1L_6thread17LinearCombinationISJ_Li1EffLNS1Q_9ScaleType4KindE0ELNS_15FloatRoundStyleE2ESJ_EENS1_15EpilogueDefaultEEEEEvvEEEEvNT_6ParamsE:
        .type           _ZN7cutlass13device_kernelINS_4gemm6kernel13GemmUniversalIN4cute5tupleIJiiiiEEENS1_10collective13CollectiveMmaINS1_34MainloopSm90TmaGmmaWarpSpecializedILi2ENS5_IJNS4_1CILi1EEESB_SB_EEENS1_35KernelTmaWarpSpecializedCooperativeEEENS5_IJNSA_ILi256EEENSA_ILi64EEENSA_ILi128EEEEEENS_10bfloat16_tENS5_IJlSB_lEEESJ_NS5_IJSB_llEEENS4_8TiledMMAINS4_8MMA_AtomIJNS4_4SM904GMMA27MMA_64x64x16_F32BF16BF16_SSILNSP_5MajorE0ELSR_1ELNSP_7ScaleInE1ELSS_1EEEEEENS4_6LayoutINS5_IJNSA_ILi2EEESB_SB_EEENS5_IJSB_NSA_ILi0EEESY_EEEEENS5_IJNS4_10UnderscoreES11_S11_EEEEENS4_13SM90_TMA_LOADENS4_14ComposedLayoutINS4_7SwizzleILi3ELi4ELi3EEENS4_18smem_ptr_flag_bitsILi16EEENSV_INS5_IJNSA_ILi8EEESG_EEENS5_IJSG_SB_EEEEEEEvNS4_8identityES14_NS15_IS17_S19_NSV_INS5_IJSG_S1A_EEENS5_IJSB_SG_EEEEEEEvS1F_EENS_8epilogue10collective6detail29Sm90TmaWarpSpecializedAdapterINS1M_15DefaultEpilogueISJ_SK_SK_NS1L_6thread17LinearCombinationISJ_Li1EffLNS1Q_9ScaleType4KindE0ELNS_15FloatRoundStyleE2ESJ_EENS1_15EpilogueDefaultEEEEEvvEEEEvNT_6ParamsE,@function
        .size           _ZN7cutlass13device_kernelINS_4gemm6kernel13GemmUniversalIN4cute5tupleIJiiiiEEENS1_10collective13CollectiveMmaINS1_34MainloopSm90TmaGmmaWarpSpecializedILi2ENS5_IJNS4_1CILi1EEESB_SB_EEENS1_35KernelTmaWarpSpecializedCooperativeEEENS5_IJNSA_ILi256EEENSA_ILi64EEENSA_ILi128EEEEEENS_10bfloat16_tENS5_IJlSB_lEEESJ_NS5_IJSB_llEEENS4_8TiledMMAINS4_8MMA_AtomIJNS4_4SM904GMMA27MMA_64x64x16_F32BF16BF16_SSILNSP_5MajorE0ELSR_1ELNSP_7ScaleInE1ELSS_1EEEEEENS4_6LayoutINS5_IJNSA_ILi2EEESB_SB_EEENS5_IJSB_NSA_ILi0EEESY_EEEEENS5_IJNS4_10UnderscoreES11_S11_EEEEENS4_13SM90_TMA_LOADENS4_14ComposedLayoutINS4_7SwizzleILi3ELi4ELi3EEENS4_18smem_ptr_flag_bitsILi16EEENSV_INS5_IJNSA_ILi8EEESG_EEENS5_IJSG_SB_EEEEEEEvNS4_8identityES14_NS15_IS17_S19_NSV_INS5_IJSG_S1A_EEENS5_IJSB_SG_EEEEEEEvS1F_EENS_8epilogue10collective6detail29Sm90TmaWarpSpecializedAdapterINS1M_15DefaultEpilogueISJ_SK_SK_NS1L_6thread17LinearCombinationISJ_Li1EffLNS1Q_9ScaleType4KindE0ELNS_15FloatRoundStyleE2ESJ_EENS1_15EpilogueDefaultEEEEEvvEEEEvNT_6ParamsE,(.L_x_188 - _ZN7cutlass13device_kernelINS_4gemm6kernel13GemmUniversalIN4cute5tupleIJiiiiEEENS1_10collective13CollectiveMmaINS1_34MainloopSm90TmaGmmaWarpSpecializedILi2ENS5_IJNS4_1CILi1EEESB_SB_EEENS1_35KernelTmaWarpSpecializedCooperativeEEENS5_IJNSA_ILi256EEENSA_ILi64EEENSA_ILi128EEEEEENS_10bfloat16_tENS5_IJlSB_lEEESJ_NS5_IJSB_llEEENS4_8TiledMMAINS4_8MMA_AtomIJNS4_4SM904GMMA27MMA_64x64x16_F32BF16BF16_SSILNSP_5MajorE0ELSR_1ELNSP_7ScaleInE1ELSS_1EEEEEENS4_6LayoutINS5_IJNSA_ILi2EEESB_SB_EEENS5_IJSB_NSA_ILi0EEESY_EEEEENS5_IJNS4_10UnderscoreES11_S11_EEEEENS4_13SM90_TMA_LOADENS4_14ComposedLayoutINS4_7SwizzleILi3ELi4ELi3EEENS4_18smem_ptr_flag_bitsILi16EEENSV_INS5_IJNSA_ILi8EEESG_EEENS5_IJSG_SB_EEEEEEEvNS4_8identityES14_NS15_IS17_S19_NSV_INS5_IJSG_S1A_EEENS5_IJSB_SG_EEEEEEEvS1F_EENS_8epilogue10collective6detail29Sm90TmaWarpSpecializedAdapterINS1M_15DefaultEpilogueISJ_SK_SK_NS1L_6thread17LinearCombinationISJ_Li1EffLNS1Q_9ScaleType4KindE0ELNS_15FloatRoundStyleE2ESJ_EENS1_15EpilogueDefaultEEEEEvvEEEEvNT_6ParamsE)
        .other          _ZN7cutlass13device_kernelINS_4gemm6kernel13GemmUniversalIN4cute5tupleIJiiiiEEENS1_10collective13CollectiveMmaINS1_34MainloopSm90TmaGmmaWarpSpecializedILi2ENS5_IJNS4_1CILi1EEESB_SB_EEENS1_35KernelTmaWarpSpecializedCooperativeEEENS5_IJNSA_ILi256EEENSA_ILi64EEENSA_ILi128EEEEEENS_10bfloat16_tENS5_IJlSB_lEEESJ_NS5_IJSB_llEEENS4_8TiledMMAINS4_8MMA_AtomIJNS4_4SM904GMMA27MMA_64x64x16_F32BF16BF16_SSILNSP_5MajorE0ELSR_1ELNSP_7ScaleInE1ELSS_1EEEEEENS4_6LayoutINS5_IJNSA_ILi2EEESB_SB_EEENS5_IJSB_NSA_ILi0EEESY_EEEEENS5_IJNS4_10UnderscoreES11_S11_EEEEENS4_13SM90_TMA_LOADENS4_14ComposedLayoutINS4_7SwizzleILi3ELi4ELi3EEENS4_18smem_ptr_flag_bitsILi16EEENSV_INS5_IJNSA_ILi8EEESG_EEENS5_IJSG_SB_EEEEEEEvNS4_8identityES14_NS15_IS17_S19_NSV_INS5_IJSG_S1A_EEENS5_IJSB_SG_EEEEEEEvS1F_EENS_8epilogue10collective6detail29Sm90TmaWarpSpecializedAdapterINS1M_15DefaultEpilogueISJ_SK_SK_NS1L_6thread17LinearCombinationISJ_Li1EffLNS1Q_9ScaleType4KindE0ELNS_15FloatRoundStyleE2ESJ_EENS1_15EpilogueDefaultEEEEEvvEEEEvNT_6ParamsE,@"STO_CUDA_ENTRY STV_DEFAULT"
_ZN7cutlass13device_kernelINS_4gemm6kernel13GemmUniversalIN4cute5tupleIJiiiiEEENS1_10collective13CollectiveMmaINS1_34MainloopSm90TmaGmmaWarpSpecializedILi2ENS5_IJNS4_1CILi1EEESB_SB_EEENS1_35KernelTmaWarpSpecializedCooperativeEEENS5_IJNSA_ILi256EEENSA_ILi64EEENSA_ILi128EEEEEENS_10bfloat16_tENS5_IJlSB_lEEESJ_NS5_IJSB_llEEENS4_8TiledMMAINS4_8MMA_AtomIJNS4_4SM904GMMA27MMA_64x64x16_F32BF16BF16_SSILNSP_5MajorE0ELSR_1ELNSP_7ScaleInE1ELSS_1EEEEEENS4_6LayoutINS5_IJNSA_ILi2EEESB_SB_EEENS5_IJSB_NSA_ILi0EEESY_EEEEENS5_IJNS4_10UnderscoreES11_S11_EEEEENS4_13SM90_TMA_LOADENS4_14ComposedLayoutINS4_7SwizzleILi3ELi4ELi3EEENS4_18smem_ptr_flag_bitsILi16EEENSV_INS5_IJNSA_ILi8EEESG_EEENS5_IJSG_SB_EEEEEEEvNS4_8identityES14_NS15_IS17_S19_NSV_INS5_IJSG_S1A_EEENS5_IJSB_SG_EEEEEEEvS1F_EENS_8epilogue10collective6detail29Sm90TmaWarpSpecializedAdapterINS1M_15DefaultEpilogueISJ_SK_SK_NS1L_6thread17LinearCombinationISJ_Li1EffLNS1Q_9ScaleType4KindE0ELNS_15FloatRoundStyleE2ESJ_EENS1_15EpilogueDefaultEEEEEvvEEEEvNT_6ParamsE:
[----:B------:R-:W0:Y:S01]  /*0000*/  LDC R1, c[0x0][0x28] ;  /* 0x00000a00ff017b82 */ /* 0x000e220000000800 */
[----:B------:R-:W1:Y:S01]  /*0010*/  S2R R4, SR_TID.X ;  /* 0x0000000000047919 */ /* 0x000e620000002100 */
[----:B------:R-:W-:Y:S01]  /*0020*/  ELECT P0, URZ, PT ;  /* 0x00000000003f782f */ /* 0x000fe20003800000 */
[----:B------:R-:W-:Y:S01]  /*0030*/  BSSY B0, `(.L_x_0) ;  /* 0x000000f000007945 */ /* 0x000fe20003800000 */
[--C-:B-1----:R-:W-:Y:S02]  /*0040*/  SHF.R.U32.HI R0, RZ, 0x5, R4.reuse ;  /* 0x00000005ff007819 */ /* 0x102fe40000011604 */
[----:B------:R-:W-:-:S03]  /*0050*/  SHF.R.U32.HI R14, RZ, 0x7, R4 ;  /* 0x00000007ff0e7819 */ /* 0x000fc60000011604 */
[----:B------:R-:W1:Y:S04]  /*0060*/  SHFL.IDX PT, R5, R0, RZ, 0x1f ;  /* 0x00001fff00057589 */ /* 0x000e6800000e0000 */
[----:B------:R2:W3:Y:S01]  /*0070*/  SHFL.IDX PT, R10, R14, RZ, 0x1f ;  /* 0x00001fff0e0a7589 */ /* 0x0004e200000e0000 */
[----:B-1----:R-:W-:-:S13]  /*0080*/  ISETP.NE.OR P0, PT, R5, RZ, !P0 ;  /* 0x000000ff0500720c */ /* 0x002fda0004705670 */
[----:B0-23--:R-:W-:Y:S05]  /*0090*/  @P0 BRA `(.L_x_1) ;  /* 0x0000000000200947 */ /* 0x00dfea0003800000 */
[----:B------:R-:W-:Y:S02]  /*00a0*/  ULDC.64 UR4, c[0x0][0x198] ;  /* 0x0000660000047ab9 */ /* 0x000fe40000000a00 */
[----:B------:R-:W-:Y:S02]  /*00b0*/  UIADD3 UR6, UP0, UR4, 0xf0, URZ ;  /* 0x000000f004067890 */ /* 0x000fe4000ff1e03f */
[----:B------:R-:W-:Y:S02]  /*00c0*/  UIADD3 UR4, UP1, UR4, 0x1f0, URZ ;  /* 0x000001f004047890 */ /* 0x000fe4000ff3e03f */
[----:B------:R-:W-:Y:S02]  /*00d0*/  UIADD3.X UR7, URZ, UR5, URZ, UP0, !UPT ;  /* 0x000000053f077290 */ /* 0x000fe400087fe43f */
[----:B------:R-:W-:-:S07]  /*00e0*/  UIADD3.X UR5, URZ, UR5, URZ, UP1, !UPT ;  /* 0x000000053f057290 */ /* 0x000fce0008ffe43f */
[----:B------:R0:W-:Y:S02]  /*00f0*/  UTMACCTL.PF [UR6] ;  /* 0x00000000060079b9 */ /* 0x0001e40008040000 */
[----:B------:R0:W-:Y:S02]  /*0100*/  UTMACCTL.PF [UR4] ;  /* 0x00000000040079b9 */ /* 0x0001e40008040000 */
[----:B0-----:R-:W-:Y:S01]  /*0110*/  NOP ;  /* 0x0000000000007918 */ /* 0x001fe20000000000 */
.L_x_1:
[----:B------:R-:W-:Y:S05]  /*0120*/  BSYNC B0 ;  /* 0x0000000000007941 */ /* 0x000fea0003800000 */
.L_x_0:
[----:B------:R-:W0:Y:S02]  /*0130*/  SHFL.IDX PT, R2, R0, RZ, 0x1f ;  /* 0x00001fff00027589 */ /* 0x000e2400000e0000 */
[----:B0-----:R-:W-:-:S13]  /*0140*/  ISETP.NE.AND P0, PT, R2, RZ, PT ;  /* 0x000000ff0200720c */ /* 0x001fda0003f05270 */
[----:B------:R-:W-:Y:S05]  /*0150*/  @P0 BRA `(.L_x_2) ;  /* 0x0000000000480947 */ /* 0x000fea0003800000 */
[----:B------:R-:W0:Y:S01]  /*0160*/  S2UR UR8, SR_CgaCtaId ;  /* 0x00000000000879c3 */ /* 0x000e220000008800 */
[----:B------:R-:W-:Y:S01]  /*0170*/  UMOV UR4, 0x400 ;  /* 0x0000040000047882 */ /* 0x000fe20000000000 */
[----:B------:R-:W-:Y:S01]  /*0180*/  UMOV UR5, 0x1 ;  /* 0x0000000100057882 */ /* 0x000fe20000000000 */
[----:B------:R-:W-:Y:S01]  /*0190*/  UMOV UR6, 0x100 ;  /* 0x0000010000067882 */ /* 0x000fe20000000000 */
[----:B------:R-:W-:Y:S01]  /*01a0*/  ELECT P0, URZ, PT ;  /* 0x00000000003f782f */ /* 0x000fe20003800000 */
[----:B------:R-:W-:-:S04]  /*01b0*/  UIADD3 UR6, -UR6, 0x100000, URZ ;  /* 0x0010000006067890 */ /* 0x000fc8000fffe13f */
[----:B------:R-:W-:Y:S02]  /*01c0*/  USHF.L.U32 UR7, UR6, 0xb, URZ ;  /* 0x0000000b06077899 */ /* 0x000fe4000800063f */
[----:B------:R-:W-:Y:S02]  /*01d0*/  USHF.L.U32 UR6, UR6, 0x1, URZ ;  /* 0x0000000106067899 */ /* 0x000fe4000800063f */
[----:B0-----:R-:W-:Y:S02]  /*01e0*/  ULEA UR8, UR8, UR4, 0x18 ;  /* 0x0000000408087291 */ /* 0x001fe4000f8ec03f */
[----:B------:R-:W-:-:S04]  /*01f0*/  UIADD3 UR4, -UR5, 0x100000, URZ ;  /* 0x0010000005047890 */ /* 0x000fc8000fffe13f */
[----:B------:R-:W-:Y:S02]  /*0200*/  USHF.L.U32 UR5, UR4, 0xb, URZ ;  /* 0x0000000b04057899 */ /* 0x000fe4000800063f */
[----:B------:R-:W-:Y:S01]  /*0210*/  USHF.L.U32 UR4, UR4, 0x1, URZ ;  /* 0x0000000104047899 */ /* 0x000fe2000800063f */
[----:B------:R-:W0:Y:S11]  /*0220*/  FENCE.VIEW.ASYNC.S ;  /* 0x00000000000073c6 */ /* 0x000e360000000000 */
[----:B0-----:R0:W1:Y:S01]  /*0230*/  SYNCS.EXCH.64 URZ, [UR8], UR4 ;  /* 0x00000004083f75b2 */ /* 0x0010620008000100 */
[----:B------:R0:W2:Y:S01]  /*0240*/  SYNCS.EXCH.64 URZ, [UR8+0x10], UR6 ;  /* 0x00001006083f75b2 */ /* 0x0000a20008000100 */
[----:B------:R0:W3:Y:S01]  /*0250*/  SYNCS.EXCH.64 URZ, [UR8+0x8], UR4 ;  /* 0x00000804083f75b2 */ /* 0x0000e20008000100 */
[----:B------:R0:W4:Y:S01]  /*0260*/  SYNCS.EXCH.64 URZ, [UR8+0x18], UR6 ;  /* 0x00001806083f75b2 */ /* 0x0001220008000100 */
[----:B------:R-:W-:Y:S01]  /*0270*/  NOP ;  /* 0x0000000000007918 */ /* 0x000fe20000000000 */
.L_x_2:
[----:B------:R-:W5:Y:S01]  /*0280*/  SHFL.IDX PT, R0, R0, RZ, 0x1f ;  /* 0x00001fff00007589 */ /* 0x000f6200000e0000 */
[----:B------:R-:W-:Y:S01]  /*0290*/  ELECT P0, URZ, PT ;  /* 0x00000000003f782f */ /* 0x000fe20003800000 */
[----:B------:R-:W1:Y:S01]  /*02a0*/  LDC R2, c[0x0][0x65c] ;  /* 0x00019700ff027b82 */ /* 0x000e620000000800 */
[----:B0-----:R-:W-:Y:S01]  /*02b0*/  UMOV UR4, 0x20 ;  /* 0x0000002000047882 */ /* 0x001fe20000000000 */
[----:B------:R-:W0:Y:S01]  /*02c0*/  S2R R3, SR_CTAID.Y ;  /* 0x0000000000037919 */ /* 0x000e220000002600 */
[----:B------:R-:W-:Y:S01]  /*02d0*/  NOP ;  /* 0x0000000000007918 */ /* 0x000fe20000000000 */
[----:B------:R-:W-:Y:S01]  /*02e0*/  ISETP.NE.AND P2, PT, R10, RZ, PT ;  /* 0x000000ff0a00720c */ /* 0x000fe20003f45270 */
[----:B------:R-:W-:Y:S01]  /*02f0*/  NOP ;  /* 0x0000000000007918 */ /* 0x000fe20000000000 */
[----:B------:R-:W2:Y:S01]  /*0300*/  S2R R6, SR_CTAID.X ;  /* 0x0000000000067919 */ /* 0x000ea20000002500 */
[----:B------:R-:W-:Y:S02]  /*0310*/  LOP3.LUT R7, R7, 0xfffff7ff, RZ, 0xc0, !PT ;  /* 0xfffff7ff07077812 */ /* 0x000fe400078ec0ff */
[----:B-----5:R-:W-:-:S02]  /*0320*/  ISETP.NE.OR P0, PT, R0, RZ, !P0 ;  /* 0x000000ff0000720c */ /* 0x020fc40004705670 */
[----:B-1----:R-:W-:Y:S02]  /*0330*/  ISETP.NE.AND P3, PT, R2, 0x1, PT ;  /* 0x000000010200780c */ /* 0x002fe40003f65270 */
[----:B------:R-:W-:-:S04]  /*0340*/  SHF.R.S32.HI R0, RZ, 0x1f, R5 ;  /* 0x0000001fff007819 */ /* 0x000fc80000011405 */
[----:B------:R-:W-:-:S04]  /*0350*/  LEA.HI R0, R0, R5, RZ, 0x2 ;  /* 0x0000000500007211 */ /* 0x000fc800078f10ff */
[----:B------:R-:W-:Y:S01]  /*0360*/  LOP3.LUT R0, R0, 0xfffffffc, RZ, 0xc0, !PT ;  /* 0xfffffffc00007812 */ /* 0x000fe200078ec0ff */
[----:B------:R-:W-:Y:S01]  /*0370*/  VOTEU.ALL UP0, P0 ;  /* 0x00000000003f7886 */ /* 0x000fe20000000000 */
[----:B------:R-:W-:Y:S01]  /*0380*/  VOTEU.ALL UP1, P0 ;  /* 0x00000000003f7886 */ /* 0x000fe20000020000 */
[----:B------:R-:W2:Y:S01]  /*0390*/  @P3 LDC R17, c[0x0][0x10] ;  /* 0x00000400ff113b82 */ /* 0x000ea20000000800 */
[----:B------:R-:W-:Y:S01]  /*03a0*/  @P3 LOP3.LUT R7, R7, 0x800, RZ, 0xfc, !PT ;  /* 0x0000080007073812 */ /* 0x000fe200078efcff */
[----:B------:R-:W-:Y:S01]  /*03b0*/  IMAD.IADD R0, R5, 0x1, -R0 ;  /* 0x0000000105007824 */ /* 0x000fe200078e0a00 */
[----:B------:R-:W-:Y:S01]  /*03c0*/  @!UP0 UMOV UR6, 0x400 ;  /* 0x0000040000068882 */ /* 0x000fe20000000000 */
[----:B------:R-:W-:-:S04]  /*03d0*/  @!UP0 UIADD3 UR4, -UR4, 0x100000, URZ ;  /* 0x0010000004048890 */ /* 0x000fc8000fffe13f */
[----:B------:R-:W-:Y:S02]  /*03e0*/  @!UP0 USHF.L.U32 UR5, UR4, 0xb, URZ ;  /* 0x0000000b04058899 */ /* 0x000fe4000800063f */
[----:B------:R-:W-:Y:S01]  /*03f0*/  @!UP0 USHF.L.U32 UR4, UR4, 0x1, URZ ;  /* 0x0000000104048899 */ /* 0x000fe2000800063f */
[----:B0-----:R-:W-:Y:S01]  /*0400*/  @P3 IMAD.MOV.U32 R8, RZ, RZ, R3 ;  /* 0x000000ffff083224 */ /* 0x001fe200078e0003 */
[----:B------:R-:W-:Y:S01]  /*0410*/  ISETP.NE.AND P1, PT, R0, 0x3, PT ;  /* 0x000000030000780c */ /* 0x000fe20003f25270 */
[----:B------:R-:W0:Y:S01]  /*0420*/  @!UP0 S2UR UR7, SR_CgaCtaId ;  /* 0x00000000000789c3 */ /* 0x000e220000008800 */
[----:B------:R-:W-:Y:S02]  /*0430*/  @P3 IMAD.MOV.U32 R9, RZ, RZ, RZ ;  /* 0x000000ffff093224 */ /* 0x000fe400078e00ff */
[----:B------:R-:W-:Y:S02]  /*0440*/  IMAD.MOV.U32 R7, RZ, RZ, RZ ;  /* 0x000000ffff077224 */ /* 0x000fe400078e00ff */
[----:B------:R-:W-:-:S03]  /*0450*/  @P3 IMAD.MOV.U32 R5, RZ, RZ, RZ ;  /* 0x000000ffff053224 */ /* 0x000fc600078e00ff */
[----:B------:R-:W1:Y:S01]  /*0460*/  @!P3 LDC R11, c[0x0][0xc] ;  /* 0x00000300ff0bbb82 */ /* 0x000e620000000800 */
[----:B--2---:R-:W-:-:S04]  /*0470*/  @P3 IMAD.WIDE.U32 R16, R6, R17, R8 ;  /* 0x0000001106103225 */ /* 0x004fc800078e0008 */
[----:B------:R-:W-:Y:S01]  /*0480*/  @P3 IMAD.IADD R17, R17, 0x1, R5 ;  /* 0x0000000111113824 */ /* 0x000fe200078e0205 */
[----:B------:R-:W-:Y:S01]  /*0490*/  LOP3.LUT R5, R4, 0x7f, RZ, 0xc0, !PT ;  /* 0x0000007f04057812 */ /* 0x000fe200078ec0ff */
[----:B0-----:R-:W-:Y:S01]  /*04a0*/  @!UP0 ULEA UR8, UR7, UR6, 0x18 ;  /* 0x0000000607088291 */ /* 0x001fe2000f8ec03f */
[----:B------:R-:W-:Y:S02]  /*04b0*/  VOTEU.ALL UP0, P0 ;  /* 0x00000000003f7886 */ /* 0x000fe40000000000 */
[----:B------:R-:W-:Y:S01]  /*04c0*/  ULDC UR6, c[0x0][0xc] ;  /* 0x0000030000067ab9 */ /* 0x000fe20000000800 */
[----:B------:R-:W-:Y:S01]  /*04d0*/  ISETP.EQ.OR P0, PT, R0, RZ, !P1 ;  /* 0x000000ff0000720c */ /* 0x000fe20004f02670 */
[----:B------:R-:W-:-:S03]  /*04e0*/  ULDC UR7, c[0x0][0x10] ;  /* 0x0000040000077ab9 */ /* 0x000fc60000000800 */
[C---:B------:R-:W-:Y:S01]  /*04f0*/  ISETP.EQ.AND P0, PT, R10.reuse, RZ, P0 ;  /* 0x000000ff0a00720c */ /* 0x040fe20000702270 */
[----:B------:R-:W-:Y:S02]  /*0500*/  VIADD R10, R10, 0xffffffff ;  /* 0xffffffff0a0a7836 */ /* 0x000fe40000000000 */
[----:B-1----:R-:W-:Y:S01]  /*0510*/  @!P3 IMAD.WIDE.U32 R8, R11, R3, R6 ;  /* 0x000000030b08b225 */ /* 0x002fe200078e0006 */
[----:B------:R-:W0:Y:S02]  /*0520*/  FENCE.VIEW.ASYNC.S ;  /* 0x00000000000073c6 */ /* 0x000e240000000000 */
[----:B0-----:R-:W3:Y:S01]  /*0530*/  @!UP0 SYNCS.EXCH.64 URZ, [UR8+0x30], UR4 ;  /* 0x00003004083f85b2 */ /* 0x001ee20008000100 */
[----:B------:R-:W-:Y:S02]  /*0540*/  SEL R18, RZ, 0x1, !P0 ;  /* 0x00000001ff127807 */ /* 0x000fe40004000000 */
[----:B------:R-:W-:Y:S01]  /*0550*/  ISETP.GE.U32.AND P1, PT, R10, 0x2, PT ;  /* 0x000000020a00780c */ /* 0x000fe20003f26070 */
[----:B------:R-:W-:-:S02]  /*0560*/  @!P3 IMAD.MOV.U32 R16, RZ, RZ, R8 ;  /* 0x000000ffff10b224 */ /* 0x000fc400078e0008 */
[----:B------:R-:W-:Y:S01]  /*0570*/  @!P3 IMAD.MOV.U32 R17, RZ, RZ, R9 ;  /* 0x000000ffff11b224 */ /* 0x000fe200078e0009 */
[----:B------:R-:W-:Y:S01]  /*0580*/  SEL R18, R18, 0x2, P1 ;  /* 0x0000000212127807 */ /* 0x000fe20000800000 */
[----:B------:R0:W3:Y:S01]  /*0590*/  @!UP1 SYNCS.EXCH.64 URZ, [UR8+0x38], UR4 ;  /* 0x00003804083f95b2 */ /* 0x0000e20008000100 */
[----:B------:R-:W-:Y:S01]  /*05a0*/  NOP ;  /* 0x0000000000007918 */ /* 0x000fe20000000000 */
[----:B0-----:R-:W-:-:S03]  /*05b0*/  UIMAD.WIDE.U32 UR4, UR6, UR7, URZ ;  /* 0x00000007060472a5 */ /* 0x001fc6000f8e003f */
[----:B------:R-:W-:Y:S02]  /*05c0*/  ULDC UR6, c[0x0][0x14] ;  /* 0x0000050000067ab9 */ /* 0x000fe40000000800 */
[----:B------:R-:W-:Y:S02]  /*05d0*/  UIMAD.WIDE.U32 UR36, UR4, UR6, URZ ;  /* 0x00000006042472a5 */ /* 0x000fe4000f8e003f */
[----:B------:R-:W-:-:S04]  /*05e0*/  UIMAD UR42, UR5, UR6, URZ ;  /* 0x00000006052a72a4 */ /* 0x000fc8000f8e023f */
[----:B------:R-:W-:Y:S01]  /*05f0*/  UIADD3 UR42, UR37, UR42, URZ ;  /* 0x0000002a252a7290 */ /* 0x000fe2000fffe03f */
[----:B---34-:R-:W-:Y:S06]  /*0600*/  BAR.SYNC.DEFER_BLOCKING 0x0 ;  /* 0x0000000000007b1d */ /* 0x018fec0000010000 */
[----:B------:R-:W-:Y:S05]  /*0610*/  @!P2 BRA `(.L_x_3) ;  /* 0x0000007000f8a947 */ /* 0x000fea0003800000 */
[----:B------:R-:W-:-:S13]  /*0620*/  ISETP.GT.U32.AND P0, PT, R10, 0x1, PT ;  /* 0x000000010a00780c */ /* 0x000fda0003f04070 */
[----:B------:R-:W-:Y:S05]  /*0630*/  @P0 EXIT ;  /* 0x000000000000094d */ /* 0x000fea0003800000 */
[----:B------:R-:W-:Y:S01]  /*0640*/  ULDC.64 UR4, c[0x0][0x650] ;  /* 0x0001940000047ab9 */ /* 0x000fe20000000a00 */
[----:B------:R-:W-:Y:S01]  /*0650*/  PRMT R0, RZ, 0x7610, R0 ;  /* 0x00007610ff007816 */ /* 0x000fe20000000000 */
[----:B------:R-:W-:Y:S01]  /*0660*/  IMAD.MOV.U32 R109, RZ, RZ, -0x1 ;  /* 0xffffffffff6d7424 */ /* 0x000fe200078e00ff */
[----:B------:R-:W-:Y:S01]  /*0670*/  ISETP.GE.U32.AND P0, PT, R16, UR4, PT ;  /* 0x0000000410007c0c */ /* 0x000fe2000bf06070 */
[----:B------:R-:W-:Y:S02]  /*0680*/  IMAD.MOV.U32 R101, RZ, RZ, -0x1 ;  /* 0xffffffffff657424 */ /* 0x000fe400078e00ff */
[----:B------:R-:W-:Y:S01]  /*0690*/  IMAD.MOV.U32 R19, RZ, RZ, -0x1 ;  /* 0xffffffffff137424 */ /* 0x000fe200078e00ff */
[----:B------:R-:W-:-:S13]  /*06a0*/  ISETP.GE.U32.AND.EX P0, PT, R17, UR5, PT, P0 ;  /* 0x0000000511007c0c */ /* 0x000fda000bf06100 */
[----:B------:R-:W-:Y:S05]  /*06b0*/  @P0 BRA `(.L_x_4) ;  /* 0x0000000400580947 */ /* 0x000fea0003800000 */
[----:B------:R-:W0:Y:S01]  /*06c0*/  LDC.64 R20, c[0x0][0x628] ;  /* 0x00018a00ff147b82 */ /* 0x000e220000000a00 */
[----:B------:R-:W-:Y:S02]  /*06d0*/  IMAD.MOV.U32 R8, RZ, RZ, R16 ;  /* 0x000000ffff087224 */ /* 0x000fe400078e0010 */
[----:B------:R-:W-:-:S05]  /*06e0*/  IMAD.MOV.U32 R9, RZ, RZ, R17 ;  /* 0x000000ffff097224 */ /* 0x000fca00078e0011 */
[----:B------:R-:W1:Y:S08]  /*06f0*/  LDC R0, c[0x0][0x630] ;  /* 0x00018c00ff007b82 */ /* 0x000e700000000800 */
[----:B------:R-:W2:Y:S01]  /*0700*/  LDC.64 R22, c[0x0][0x620] ;  /* 0x00018800ff167b82 */ /* 0x000ea20000000a00 */
[----:B0-----:R-:W-:-:S04]  /*0710*/  ISETP.NE.U32.AND P0, PT, R20, RZ, PT ;  /* 0x000000ff1400720c */ /* 0x001fc80003f05070 */
[----:B------:R-:W-:-:S13]  /*0720*/  ISETP.NE.AND.EX P0, PT, R21, RZ, PT, P0 ;  /* 0x000000ff1500720c */ /* 0x000fda0003f05300 */
[----:B-12---:R-:W-:Y:S05]  /*0730*/  @!P0 BRA `(.L_x_5) ;  /* 0x0000000000288947 */ /* 0x006fea0003800000 */
[----:B------:R-:W0:Y:S02]  /*0740*/  LDC R13, c[0x0][0x634] ;  /* 0x00018d00ff0d7b82 */ /* 0x000e240000000800 */
[----:B0-----:R-:W-:-:S05]  /*0750*/  IADD3 R13, P0, R16, R13, RZ ;  /* 0x0000000d100d7210 */ /* 0x001fca0007f1e0ff */
[----:B------:R-:W-:-:S04]  /*0760*/  IMAD.X R15, RZ, RZ, R17, P0 ;  /* 0x000000ffff0f7224 */ /* 0x000fc800000e0611 */
[----:B------:R-:W-:-:S04]  /*0770*/  IMAD.WIDE.U32 R8, R15, R20, RZ ;  /* 0x000000140f087225 */ /* 0x000fc800078e00ff */
[----:B------:R-:W-:-:S04]  /*0780*/  IMAD.WIDE.U32 R10, P0, R13, R21, R8 ;  /* 0x000000150d0a7225 */ /* 0x000fc80007800008 */
[----:B------:R-:W-:-:S04]  /*0790*/  IMAD.WIDE.U32 R8, R13, R20, RZ ;  /* 0x000000140d087225 */ /* 0x000fc800078e00ff */
[----:B------:R-:W-:Y:S01]  /*07a0*/  IMAD.X R13, RZ, RZ, RZ, P0 ;  /* 0x000000ffff0d7224 */ /* 0x000fe200000e06ff */
[----:B------:R-:W-:Y:S01]  /*07b0*/  IADD3 RZ, P0, R9, R10, RZ ;  /* 0x0000000a09ff7210 */ /* 0x000fe20007f1e0ff */
[----:B------:R-:W-:-:S04]  /*07c0*/  IMAD.MOV.U32 R12, RZ, RZ, R11 ;  /* 0x000000ffff0c7224 */ /* 0x000fc800078e000b */
[----:B------:R-:W-:-:S08]  /*07d0*/  IMAD.WIDE.U32.X R8, R15, R21, R12, P0 ;  /* 0x000000150f087225 */ /* 0x000fd000000e040c */
.L_x_5:
[-CC-:B------:R-:W-:Y:S01]  /*07e0*/  SHF.R.U64 R25, R8, R0.reuse, R9.reuse ;  /* 0x0000000008197219 */ /* 0x180fe20000001209 */
[----:B------:R-:W0:Y:S01]  /*07f0*/  LDC R12, c[0x0][0x618] ;  /* 0x00018600ff0c7b82 */ /* 0x000e220000000800 */
[----:B------:R-:W-:Y:S01]  /*0800*/  SHF.R.U32.HI R7, RZ, R0, R9 ;  /* 0x00000000ff077219 */ /* 0x000fe20000011609 */
[----:B------:R-:W-:Y:S01]  /*0810*/  ULDC UR4, c[0x0][0x150] ;  /* 0x0000540000047ab9 */ /* 0x000fe20000000800 */
[----:B------:R-:W-:Y:S02]  /*0820*/  IADD3 R11, P0, RZ, -R25, RZ ;  /* 0x80000019ff0b7210 */ /* 0x000fe40007f1e0ff */
[----:B------:R-:W-:-:S03]  /*0830*/  I2FP.F32.U32 R0, R6 ;  /* 0x0000000600007245 */ /* 0x000fc60000201000 */
[----:B------:R-:W1:Y:S01]  /*0840*/  LDC.64 R30, c[0x0][0x640] ;  /* 0x00019000ff1e7b82 */ /* 0x000e620000000a00 */
[----:B------:R-:W-:Y:S02]  /*0850*/  IMAD.X R13, RZ, RZ, ~R7, P0 ;  /* 0x000000ffff0d7224 */ /* 0x000fe400000e0e07 */
[----:B------:R-:W-:Y:S01]  /*0860*/  FMUL R0, R0, UR4 ;  /* 0x0000000400007c20 */ /* 0x000fe20008400000 */
[----:B------:R-:W-:Y:S01]  /*0870*/  IMAD.WIDE.U32 R8, R11, R22, R16 ;  /* 0x000000160b087225 */ /* 0x000fe200078e0010 */
[----:B------:R-:W-:-:S03]  /*0880*/  ULDC UR4, c[0x0][0x154] ;  /* 0x0000550000047ab9 */ /* 0x000fc60000000800 */
[----:B------:R-:W-:Y:S01]  /*0890*/  IMAD R10, R13, R22, RZ ;  /* 0x000000160d0a7224 */ /* 0x000fe200078e02ff */
[----:B------:R-:W2:Y:S01]  /*08a0*/  LDC R7, c[0x0][0x144] ;  /* 0x00005100ff077b82 */ /* 0x000ea20000000800 */
[----:B------:R-:W3:Y:S02]  /*08b0*/  F2I.U32.TRUNC.NTZ R0, R0 ;  /* 0x0000000000007305 */ /* 0x000ee4000020f000 */
[----:B------:R-:W-:-:S04]  /*08c0*/  IMAD R11, R11, R23, R10 ;  /* 0x000000170b0b7224 */ /* 0x000fc800078e020a */
[----:B------:R-:W-:Y:S01]  /*08d0*/  IMAD.IADD R9, R9, 0x1, R11 ;  /* 0x0000000109097824 */ /* 0x000fe200078e020b */
[----:B------:R-:W4:Y:S01]  /*08e0*/  LDC R24, c[0x0][0x608] ;  /* 0x00018200ff187b82 */ /* 0x000f220000000800 */
[----:B------:R-:W-:-:S03]  /*08f0*/  IMAD.MOV.U32 R11, RZ, RZ, -0x1 ;  /* 0xffffffffff0b7424 */ /* 0x000fc600078e00ff */
[-CC-:B0-----:R-:W-:Y:S02]  /*0900*/  SHF.R.U64 R22, R8, R12.reuse, R9.reuse ;  /* 0x0000000c08167219 */ /* 0x181fe40000001209 */
[----:B------:R-:W-:Y:S02]  /*0910*/  I2FP.F32.U32 R8, R3 ;  /* 0x0000000300087245 */ /* 0x000fe40000201000 */
[----:B------:R-:W0:Y:S01]  /*0920*/  LDC R28, c[0x0][0x658] ;  /* 0x00019600ff1c7b82 */ /* 0x000e220000000800 */
[----:B-1----:R-:W-:Y:S01]  /*0930*/  ISETP.NE.U32.AND P0, PT, R30, RZ, PT ;  /* 0x000000ff1e00720c */ /* 0x002fe20003f05070 */
[----:B---3--:R-:W-:Y:S02]  /*0940*/  IMAD.MOV R10, RZ, RZ, -R0 ;  /* 0x000000ffff0a7224 */ /* 0x008fe400078e0a00 */
[----:B------:R-:W-:Y:S01]  /*0950*/  FMUL R8, R8, UR4 ;  /* 0x0000000408087c20 */ /* 0x000fe20008400000 */
[----:B------:R-:W-:Y:S02]  /*0960*/  SHF.R.U32.HI R9, RZ, R12, R9 ;  /* 0x0000000cff097219 */ /* 0x000fe40000011609 */
[----:B------:R-:W-:Y:S01]  /*0970*/  ISETP.NE.AND.EX P0, PT, R31, RZ, PT, P0 ;  /* 0x000000ff1f00720c */ /* 0x000fe20003f05300 */
[----:B------:R1:W3:Y:S01]  /*0980*/  F2I.U32.TRUNC.NTZ R15, R8 ;  /* 0x00000008000f7305 */ /* 0x0002e2000020f000 */
[----:B------:R-:W1:Y:S01]  /*0990*/  LDC R20, c[0x0][0x148] ;  /* 0x00005200ff147b82 */ /* 0x000e620000000800 */
[----:B--2---:R-:W-:-:S07]  /*09a0*/  IMAD R0, R7, R10, R6 ;  /* 0x0000000a07007224 */ /* 0x004fce00078e0206 */
[----:B------:R-:W2:Y:S01]  /*09b0*/  LDC R26, c[0x0][0x600] ;  /* 0x00018000ff1a7b82 */ /* 0x000ea20000000800 */
[-CC-:B----4-:R-:W-:Y:S02]  /*09c0*/  SHF.R.U64 R32, R22, R24.reuse, R9.reuse ;  /* 0x0000001816207219 */ /* 0x190fe40000001209 */
[----:B------:R-:W-:Y:S01]  /*09d0*/  SHF.R.U32.HI R7, RZ, R24, R9 ;  /* 0x00000018ff077219 */ /* 0x000fe20000011609 */
[----:B------:R-:W-:-:S04]  /*09e0*/  IMAD.MOV.U32 R9, RZ, RZ, 0x1 ;  /* 0x00000001ff097424 */ /* 0x000fc800078e00ff */
[----:B------:R-:W4:Y:S01]  /*09f0*/  LDC R21, c[0x0][0x648] ;  /* 0x00019200ff157b82 */ /* 0x000f220000000800 */
[-C--:B0-----:R-:W-:Y:S02]  /*0a00*/  SHF.L.U32 R6, R11, R28.reuse, RZ ;  /* 0x0000001c0b067219 */ /* 0x081fe400000006ff */
[--C-:B------:R-:W-:Y:S02]  /*0a10*/  SHF.R.U64 R24, R32, R28, R7.reuse ;  /* 0x0000001c20187219 */ /* 0x100fe40000001207 */
[----:B------:R-:W-:Y:S02]  /*0a20*/  LOP3.LUT R13, RZ, R6, RZ, 0x33, !PT ;  /* 0x00000006ff0d7212 */ /* 0x000fe400078e33ff */
[-C--:B------:R-:W-:Y:S01]  /*0a30*/  SHF.R.U32.HI R7, RZ, R28.reuse, R7 ;  /* 0x0000001cff077219 */ /* 0x080fe20000011607 */
[----:B------:R-:W0:Y:S01]  /*0a40*/  LDC R23, c[0x0][0x638] ;  /* 0x00018e00ff177b82 */ /* 0x000e220000000800 */
[----:B------:R-:W-:Y:S01]  /*0a50*/  SHF.L.U32 R12, R9, R28, RZ ;  /* 0x0000001c090c7219 */ /* 0x000fe200000006ff */
[----:B------:R-:W-:-:S06]  /*0a60*/  IMAD.MOV.U32 R6, RZ, RZ, R24 ;  /* 0x000000ffff067224 */ /* 0x000fcc00078e0018 */
[----:B------:R-:W0:Y:S01]  /*0a70*/  LDC R109, c[0x0][0x610] ;  /* 0x00018400ff6d7b82 */ /* 0x000e220000000800 */
[----:B-1-3--:R-:W-:Y:S05]  /*0a80*/  @!P0 BRA `(.L_x_6) ;  /* 0x0000000000288947 */ /* 0x00afea0003800000 */
[----:B------:R-:W1:Y:S02]  /*0a90*/  LDC R11, c[0x0][0x64c] ;  /* 0x00019300ff0b7b82 */ /* 0x000e640000000800 */
[----:B-1----:R-:W-:-:S05]  /*0aa0*/  IADD3 R11, P0, R24, R11, RZ ;  /* 0x0000000b180b7210 */ /* 0x002fca0007f1e0ff */
        /* <DEDUP_REMOVED lines=8> */
.L_x_6:
[----:B----4-:R-:W-:Y:S01]  /*0b30*/  SHF.R.U64 R6, R6, R21, R7 ;  /* 0x0000001506067219 */ /* 0x010fe20000001207 */
[----:B--2---:R-:W-:Y:S01]  /*0b40*/  VIADD R7, R26, 0xffffffff ;  /* 0xffffffff1a077836 */ /* 0x004fe20000000000 */
[----:B------:R-:W-:Y:S01]  /*0b50*/  LOP3.LUT R13, R32, R13, RZ, 0xc0, !PT ;  /* 0x0000000d200d7212 */ /* 0x000fe200078ec0ff */
[----:B------:R-:W-:Y:S02]  /*0b60*/  IMAD.MOV R15, RZ, RZ, -R15 ;  /* 0x000000ffff0f7224 */ /* 0x000fe400078e0a0f */
[----:B------:R-:W-:Y:S02]  /*0b70*/  IMAD.MOV R8, RZ, RZ, -R6 ;  /* 0x000000ffff087224 */ /* 0x000fe400078e0a06 */
[----:B------:R-:W-:Y:S01]  /*0b80*/  IMAD R13, R12, R6, R13 ;  /* 0x000000060c0d7224 */ /* 0x000fe200078e020d */
[----:B------:R-:W-:Y:S01]  /*0b90*/  LOP3.LUT R6, R22, R7, RZ, 0xc0, !PT ;  /* 0x0000000716067212 */ /* 0x000fe200078ec0ff */
[----:B------:R-:W-:Y:S02]  /*0ba0*/  @P3 IMAD R0, R20, R15, R3 ;  /* 0x0000000f14003224 */ /* 0x000fe400078e0203 */
[----:B0-----:R-:W-:-:S02]  /*0bb0*/  IMAD R3, R8, R23, R24 ;  /* 0x0000001708037224 */ /* 0x001fc400078e0218 */
[----:B------:R-:W-:Y:S02]  /*0bc0*/  IMAD R109, R13, R109, R0 ;  /* 0x0000006d0d6d7224 */ /* 0x000fe400078e0200 */
[----:B------:R-:W-:Y:S02]  /*0bd0*/  IMAD R6, R3, R26, R6 ;  /* 0x0000001a03067224 */ /* 0x000fe400078e0206 */
[----:B------:R-:W-:Y:S02]  /*0be0*/  IMAD.MOV.U32 R0, RZ, RZ, 0x1 ;  /* 0x00000001ff007424 */ /* 0x000fe400078e00ff */
[----:B------:R-:W-:Y:S01]  /*0bf0*/  IMAD.MOV.U32 R19, RZ, RZ, R25 ;  /* 0x000000ffff137224 */ /* 0x000fe200078e0019 */
[----:B------:R-:W-:Y:S02]  /*0c00*/  SEL R101, R6, R109, !P3 ;  /* 0x0000006d06657207 */ /* 0x000fe40005800000 */
[----:B------:R-:W-:-:S07]  /*0c10*/  SEL R109, R109, R6, !P3 ;  /* 0x000000066d6d7207 */ /* 0x000fce0005800000 */
.L_x_4:
[----:B------:R-:W-:-:S08]  /*0c20*/  NOP ;  /* 0x0000000000007918 */ /* 0x000fd00000000000 */
[----:B------:R-:W0:Y:S02]  /*0c30*/  USETMAXREG.TRY_ALLOC.CTAPOOL UP0, 0xe8 ;  /* 0x000000e8000079c8 */ /* 0x000e240008000600 */
[----:B0-----:R-:W-:-:S13]  /*0c40*/  PLOP3.LUT P0, PT, PT, PT, UP0, 0x80, 0x0 ;  /* 0x000000000000781c */ /* 0x001fda0003f0f008 */
[----:B------:R-:W-:Y:S05]  /*0c50*/  @!P0 BRA `(.L_x_4) ;  /* 0xfffffffc00f08947 */ /* 0x000fea000383ffff */
[----:B------:R-:W-:Y:S01]  /*0c60*/  ULDC.64 UR4, c[0x0][0x598] ;  /* 0x0001660000047ab9 */ /* 0x000fe20000000a00 */
[----:B------:R-:W-:Y:S01]  /*0c70*/  ULDC.64 UR38, c[0x0][0x208] ;  /* 0x0000820000267ab9 */ /* 0x000fe20000000a00 */
[----:B------:R-:W-:-:S04]  /*0c80*/  ISETP.NE.U32.AND P0, PT, RZ, UR4, PT ;  /* 0x00000004ff007c0c */ /* 0x000fc8000bf05070 */
[----:B------:R-:W-:-:S13]  /*0c90*/  ISETP.NE.AND.EX P0, PT, RZ, UR5, PT, P0 ;  /* 0x00000005ff007c0c */ /* 0x000fda000bf05300 */
[----:B------:R-:W-:Y:S05]  /*0ca0*/  @!P0 BRA `(.L_x_7) ;  /* 0x00000000001c8947 */ /* 0x000fea0003800000 */
[----:B------:R-:W0:Y:S02]  /*0cb0*/  LDC.64 R6, c[0x0][0x598] ;  /* 0x00016600ff067b82 */ /* 0x000e240000000a00 */
[----:B0-----:R-:W2:Y:S02]  /*0cc0*/  LDG.E.64 R6, desc[UR38][R6.64] ;  /* 0x0000002606067981 */ /* 0x001ea4000c1e1b00 */
[----:B--2---:R-:W-:-:S04]  /*0cd0*/  ISETP.NE.U32.AND P0, PT, R6, RZ, PT ;  /* 0x000000ff0600720c */ /* 0x004fc80003f05070 */
[----:B------:R-:W-:-:S13]  /*0ce0*/  ISETP.NE.AND.EX P0, PT, R7, RZ, PT, P0 ;  /* 0x000000ff0700720c */ /* 0x000fda0003f05300 */
[----:B------:R-:W-:Y:S05]  /*0cf0*/  @!P0 BRA `(.L_x_7) ;  /* 0x0000000000088947 */ /* 0x000fea0003800000 */
[----:B------:R0:W5:Y:S01]  /*0d00*/  LD.E R88, desc[UR38][R6.64] ;  /* 0x0000002606587980 */ /* 0x000162000c101900 */
[----:B------:R-:W-:Y:S05]  /*0d10*/  BRA `(.L_x_8) ;  /* 0x0000000000247947 */ /* 0x000fea0003800000 */
.L_x_7:
[----:B------:R-:W-:Y:S02]  /*0d20*/  ULDC.64 UR4, c[0x0][0x588] ;  /* 0x0001620000047ab9 */ /* 0x000fe40000000a00 */
[----:B------:R-:W-:-:S04]  /*0d30*/  ISETP.NE.U32.AND P0, PT, RZ, UR4, PT ;  /* 0x00000004ff007c0c */ /* 0x000fc8000bf05070 */
[----:B------:R-:W-:-:S13]  /*0d40*/  ISETP.NE.AND.EX P0, PT, RZ, UR5, PT, P0 ;  /* 0x00000005ff007c0c */ /* 0x000fda000bf05300 */
[----:B------:R-:W-:Y:S05]  /*0d50*/  @!P0 BRA `(.L_x_9) ;  /* 0x00000000000c8947 */ /* 0x000fea0003800000 */
[----:B------:R-:W0:Y:S02]  /*0d60*/  LDC.64 R88, c[0x0][0x588] ;  /* 0x00016200ff587b82 */ /* 0x000e240000000a00 */
[----:B0-----:R1:W5:Y:S01]  /*0d70*/  LDG.E R88, desc[UR38][R88.64] ;  /* 0x0000002658587981 */ /* 0x001362000c1e1900 */
[----:B------:R-:W-:Y:S05]  /*0d80*/  BRA `(.L_x_8) ;  /* 0x0000000000087947 */ /* 0x000fea0003800000 */
.L_x_9:
[----:B------:R-:W-:Y:S02]  /*0d90*/  ULDC UR4, c[0x0][0x580] ;  /* 0x0001600000047ab9 */ /* 0x000fe40000000800 */
[----:B------:R-:W-:-:S07]  /*0da0*/  IMAD.U32 R88, RZ, RZ, UR4 ;  /* 0x00000004ff587e24 */ /* 0x000fce000f8e00ff */
.L_x_8:
[----:B------:R-:W-:Y:S02]  /*0db0*/  ULDC.64 UR4, c[0x0][0x5a0] ;  /* 0x0001680000047ab9 */ /* 0x000fe40000000a00 */
[----:B------:R-:W-:-:S04]  /*0dc0*/  ISETP.NE.U32.AND P0, PT, RZ, UR4, PT ;  /* 0x00000004ff007c0c */ /* 0x000fc8000bf05070 */
[----:B------:R-:W-:-:S13]  /*0dd0*/  ISETP.NE.AND.EX P0, PT, RZ, UR5, PT, P0 ;  /* 0x00000005ff007c0c */ /* 0x000fda000bf05300 */
[----:B------:R-:W-:Y:S05]  /*0de0*/  @!P0 BRA `(.L_x_10) ;  /* 0x00000000001c8947 */ /* 0x000fea0003800000 */
[----:B0-----:R-:W0:Y:S02]  /*0df0*/  LDC.64 R6, c[0x0][0x5a0] ;  /* 0x00016800ff067b82 */ /* 0x001e240000000a00 */
[----:B0-----:R-:W2:Y:S02]  /*0e00*/  LDG.E.64 R6, desc[UR38][R6.64] ;  /* 0x0000002606067981 */ /* 0x001ea4000c1e1b00 */
[----:B--2---:R-:W-:-:S04]  /*0e10*/  ISETP.NE.U32.AND P0, PT, R6, RZ, PT ;  /* 0x000000ff0600720c */ /* 0x004fc80003f05070 */
[----:B------:R-:W-:-:S13]  /*0e20*/  ISETP.NE.AND.EX P0, PT, R7, RZ, PT, P0 ;  /* 0x000000ff0700720c */ /* 0x000fda0003f05300 */
[----:B------:R-:W-:Y:S05]  /*0e30*/  @!P0 BRA `(.L_x_10) ;  /* 0x0000000000088947 */ /* 0x000fea0003800000 */
[----:B-1----:R0:W5:Y:S01]  /*0e40*/  LD.E R89, desc[UR38][R6.64] ;  /* 0x0000002606597980 */ /* 0x002162000c101900 */
[----:B------:R-:W-:Y:S05]  /*0e50*/  BRA `(.L_x_11) ;  /* 0x0000000000247947 */ /* 0x000fea0003800000 */
.L_x_10:
[----:B------:R-:W-:Y:S02]  /*0e60*/  ULDC.64 UR4, c[0x0][0x590] ;  /* 0x0001640000047ab9 */ /* 0x000fe40000000a00 */
[----:B------:R-:W-:-:S04]  /*0e70*/  ISETP.NE.U32.AND P0, PT, RZ, UR4, PT ;  /* 0x00000004ff007c0c */ /* 0x000fc8000bf05070 */
[----:B------:R-:W-:-:S13]  /*0e80*/  ISETP.NE.AND.EX P0, PT, RZ, UR5, PT, P0 ;  /* 0x00000005ff007c0c */ /* 0x000fda000bf05300 */
[----:B------:R-:W-:Y:S05]  /*0e90*/  @!P0 BRA `(.L_x_12) ;  /* 0x00000000000c8947 */ /* 0x000fea0003800000 */
[----:B0-----:R-:W1:Y:S02]  /*0ea0*/  LDC.64 R6, c[0x0][0x590] ;  /* 0x00016400ff067b82 */ /* 0x001e640000000a00 */
[----:B-1----:R1:W5:Y:S01]  /*0eb0*/  LDG.E R89, desc[UR38][R6.64] ;  /* 0x0000002606597981 */ /* 0x002362000c1e1900 */
[----:B------:R-:W-:Y:S05]  /*0ec0*/  BRA `(.L_x_11) ;  /* 0x0000000000087947 */ /* 0x000fea0003800000 */
.L_x_12:
[----:B------:R-:W-:Y:S02]  /*0ed0*/  ULDC UR4, c[0x0][0x584] ;  /* 0x0001610000047ab9 */ /* 0x000fe40000000800 */
[----:B-1----:R-:W-:-:S07]  /*0ee0*/  IMAD.U32 R89, RZ, RZ, UR4 ;  /* 0x00000004ff597e24 */ /* 0x002fce000f8e00ff */
.L_x_11:
[----:B------:R-:W-:-:S13]  /*0ef0*/  LOP3.LUT P0, RZ, R0, 0xff, RZ, 0xc0, !PT ;  /* 0x000000ff00ff7812 */ /* 0x000fda000780c0ff */
[----:B------:R-:W-:Y:S05]  /*0f00*/  @!P0 EXIT ;  /* 0x000000000000894d */ /* 0x000fea0003800000 */
[----:B------:R-:W2:Y:S01]  /*0f10*/  LDC R91, c[0x0][0x658] ;  /* 0x00019600ff5b7b82 */ /* 0x000ea20000000800 */
[----:B------:R-:W-:Y:S01]  /*0f20*/  ULDC.64 UR6, c[0x0][0x288] ;  /* 0x0000a20000067ab9 */ /* 0x000fe20000000a00 */
[----:B------:R-:W-:Y:S01]  /*0f30*/  LOP3.LUT R14, R14, 0x1, RZ, 0xc0, !PT ;  /* 0x000000010e0e7812 */ /* 0x000fe200078ec0ff */
[----:B------:R-:W-:Y:S01]  /*0f40*/  UIADD3 UR4, UR7, 0x7f, URZ ;  /* 0x0000007f07047890 */ /* 0x000fe2000fffe03f */
[----:B------:R-:W-:Y:S01]  /*0f50*/  SHF.R.U32.HI R0, RZ, 0x2, R4 ;  /* 0x00000002ff007819 */ /* 0x000fe20000011604 */
[----:B------:R-:W-:Y:S01]  /*0f60*/  IMAD.U32 R3, RZ, RZ, UR6 ;  /* 0x00000006ff037e24 */ /* 0x000fe2000f8e00ff */
[----:B------:R-:W-:Y:S01]  /*0f70*/  SHF.R.U32.HI R5, RZ, 0x1, R5 ;  /* 0x00000001ff057819 */ /* 0x000fe20000011605 */
[----:B------:R-:W-:Y:S01]  /*0f80*/  USHF.R.S32.HI UR5, URZ, 0x1f, UR4 ;  /* 0x0000001f3f057899 */ /* 0x000fe20008011404 */
[----:B------:R-:W3:Y:S01]  /*0f90*/  LDC.64 R94, c[0x0][0x5c8] ;  /* 0x00017200ff5e7b82 */ /* 0x000ee20000000a00 */
[----:B------:R-:W-:Y:S01]  /*0fa0*/  LOP3.LUT R90, R4, 0x3, RZ, 0xc0, !PT ;  /* 0x00000003045a7812 */ /* 0x000fe200078ec0ff */
[----:B01----:R-:W-:Y:S01]  /*0fb0*/  IMAD.SHL.U32 R7, R14, 0x40, RZ ;  /* 0x000000400e077824 */ /* 0x003fe200078e00ff */
[----:B------:R-:W-:Y:S01]  /*0fc0*/  LOP3.LUT R0, R0, 0x7, RZ, 0xc0, !PT ;  /* 0x0000000700007812 */ /* 0x000fe200078ec0ff */
[----:B------:R-:W-:Y:S01]  /*0fd0*/  ULEA.HI UR5, UR5, UR4, URZ, 0x7 ;  /* 0x0000000405057291 */ /* 0x000fe2000f8f383f */
[----:B------:R-:W-:Y:S01]  /*0fe0*/  LOP3.LUT R5, R5, 0x30, RZ, 0xc0, !PT ;  /* 0x0000003005057812 */ /* 0x000fe200078ec0ff */
[----:B------:R-:W-:Y:S01]  /*0ff0*/  IMAD R90, R90, -0x2, R3 ;  /* 0xfffffffe5a5a7824 */ /* 0x000fe200078e0203 */
[--C-:B------:R-:W-:Y:S01]  /*1000*/  LOP3.LUT R22, R7, 0x40, R0.reuse, 0xe2, !PT ;  /* 0x0000004007167812 */ /* 0x100fe200078ee200 */
[----:B------:R-:W0:Y:S01]  /*1010*/  LDC R98, c[0x0][0x600] ;  /* 0x00018000ff627b82 */ /* 0x000e220000000800 */
[----:B------:R-:W-:Y:S01]  /*1020*/  IADD3 R3, RZ, -R5, -R0 ;  /* 0x80000005ff037210 */ /* 0x000fe20007ffe800 */
[----:B------:R-:W-:Y:S01]  /*1030*/  IMAD.MOV.U32 R0, RZ, RZ, -0x1 ;  /* 0xffffffffff007424 */ /* 0x000fe200078e00ff */
[----:B------:R-:W-:Y:S01]  /*1040*/  USHF.R.S32.HI UR43, URZ, 0x7, UR5 ;  /* 0x000000073f2b7899 */ /* 0x000fe20008011405 */
[----:B------:R-:W-:Y:S01]  /*1050*/  IMAD.MOV.U32 R6, RZ, RZ, 0x1 ;  /* 0x00000001ff067424 */ /* 0x000fe200078e00ff */
[----:B------:R-:W-:Y:S01]  /*1060*/  LOP3.LUT R97, R4, 0x80, RZ, 0xc0, !PT ;  /* 0x0000008004617812 */ /* 0x000fe200078ec0ff */
[----:B------:R-:W-:Y:S01]  /*1070*/  IMAD R3, R14, -0x40, R3 ;  /* 0xffffffc00e037824 */ /* 0x000fe200078e0203 */
[----:B------:R-:W-:Y:S01]  /*1080*/  UISETP.LT.AND UP0, UPT, UR43, 0x1, UPT ;  /* 0x000000012b00788c */ /* 0x000fe2000bf01270 */
[----:B--2---:R-:W-:Y:S01]  /*1090*/  SHF.L.U32 R0, R0, R91, RZ ;  /* 0x0000005b00007219 */ /* 0x004fe200000006ff */
[----:B------:R-:W-:Y:S01]  /*10a0*/  ULDC UR4, c[0x0][0x284] ;  /* 0x0000a10000047ab9 */ /* 0x000fe20000000800 */
[----:B------:R-:W-:Y:S01]  /*10b0*/  LOP3.LUT R22, R22, R5, RZ, 0xfc, !PT ;  /* 0x0000000516167212 */ /* 0x000fe200078efcff */
[----:B------:R-:W-:Y:S01]  /*10c0*/  USEL UR44, UR43, 0x1, UP0 ;  /* 0x000000012b2c7887 */ /* 0x000fe20008000000 */
[----:B------:R-:W-:Y:S01]  /*10d0*/  SHF.L.U32 R91, R6, R91, RZ ;  /* 0x0000005b065b7219 */ /* 0x000fe200000006ff */
[----:B------:R-:W-:Y:S01]  /*10e0*/  IMAD.SHL.U32 R96, R4, 0x2, RZ ;  /* 0x0000000204607824 */ /* 0x000fe200078e00ff */
[----:B------:R-:W-:Y:S01]  /*10f0*/  LOP3.LUT R116, R18, 0x1, RZ, 0xfc, !PT ;  /* 0x0000000112747812 */ /* 0x000fe200078efcff */
[----:B------:R-:W-:Y:S01]  /*1100*/  VIADD R100, R3, UR4 ;  /* 0x0000000403647c36 */ /* 0x000fe20008000000 */
[C-C-:B---3--:R-:W-:Y:S01]  /*1110*/  SHF.L.U64.HI R92, R94.reuse, 0x7, R95.reuse ;  /* 0x000000075e5c7819 */ /* 0x148fe2000001025f */
[----:B------:R-:W-:Y:S01]  /*1120*/  IMAD.MOV.U32 R23, RZ, RZ, RZ ;  /* 0x000000ffff177224 */ /* 0x000fe200078e00ff */
[C---:B------:R-:W-:Y:S01]  /*1130*/  SHF.L.U64.HI R93, R94.reuse, 0x3, R95 ;  /* 0x000000035e5d7819 */ /* 0x040fe2000001025f */
[C---:B------:R-:W-:Y:S01]  /*1140*/  IMAD.SHL.U32 R95, R94.reuse, 0x80, RZ ;  /* 0x000000805e5f7824 */ /* 0x040fe200078e00ff */
[----:B------:R-:W-:Y:S01]  /*1150*/  SHF.R.U32.HI R97, RZ, 0x7, R97 ;  /* 0x00000007ff617819 */ /* 0x000fe20000011661 */
[----:B------:R-:W-:Y:S01]  /*1160*/  IMAD.SHL.U32 R94, R94, 0x8, RZ ;  /* 0x000000085e5e7824 */ /* 0x000fe200078e00ff */
[----:B------:R-:W-:Y:S01]  /*1170*/  LOP3.LUT R99, RZ, R0, RZ, 0x33, !PT ;  /* 0x00000000ff637212 */ /* 0x000fe200078e33ff */
[----:B------:R-:W-:Y:S01]  /*1180*/  UIADD3 UR44, UR43, -UR44, URZ ;  /* 0x8000002c2b2c7290 */ /* 0x000fe2000fffe03f */
[----:B0-----:R-:W-:Y:S01]  /*1190*/  VIADD R98, R98, 0xffffffff ;  /* 0xffffffff62627836 */ /* 0x001fe20000000000 */
[----:B------:R-:W-:Y:S01]  /*11a0*/  UMOV UR40, URZ ;  /* 0x0000003f00287c82 */ /* 0x000fe20008000000 */
[----:B------:R-:W-:-:S09]  /*11b0*/  UMOV UR41, URZ ;  /* 0x0000003f00297c82 */ /* 0x000fd20008000000 */
.L_x_156:
[----:B0-----:R-:W0:Y:S01]  /*11c0*/  SHFL.IDX PT, R0, R97, RZ, 0x1f ;  /* 0x00001fff61007589 */ /* 0x001e2200000e0000 */
[----:B-1----:R-:W1:Y:S01]  /*11d0*/  S2UR UR7, SR_CgaCtaId ;  /* 0x00000000000779c3 */ /* 0x002e620000008800 */
[----:B------:R-:W-:Y:S01]  /*11e0*/  UMOV UR6, 0x400 ;  /* 0x0000040000067882 */ /* 0x000fe20000000000 */
[----:B0-----:R-:W-:Y:S01]  /*11f0*/  R2UR UR4, R0 ;  /* 0x00000000000472ca */ /* 0x001fe200000e0000 */
[----:B-1----:R-:W-:-:S12]  /*1200*/  ULEA UR46, UR7, UR6, 0x18 ;  /* 0x00000006072e7291 */ /* 0x002fd8000f8ec03f */
[----:B------:R-:W-:-:S04]  /*1210*/  ULEA.HI UR5, UR4, UR4, URZ, 0x1 ;  /* 0x0000000404057291 */ /* 0x000fc8000f8f083f */
[----:B------:R-:W-:-:S04]  /*1220*/  ULOP3.LUT UR5, UR5, 0x7fffe, URZ, 0xc0, !UPT ;  /* 0x0007fffe05057892 */ /* 0x000fc8000f8ec03f */
[----:B------:R-:W-:-:S03]  /*1230*/  UIADD3 UR5, UR4, -UR5, URZ ;  /* 0x8000000504057290 */ /* 0x000fc6000fffe03f */
[----:B------:R-:W-:Y:S01]  /*1240*/  ULDC UR4, c[0x0][0x28c] ;  /* 0x0000a30000047ab9 */ /* 0x000fe20000000800 */
[----:B------:R-:W-:Y:S01]  /*1250*/  ULEA UR5, UR5, UR46, 0xd ;  /* 0x0000002e05057291 */ /* 0x000fe2000f8e683f */
[----:B------:R-:W-:-:S03]  /*1260*/  ISETP.LT.AND P0, PT, RZ, UR4, PT ;  /* 0x00000004ff007c0c */ /* 0x000fc6000bf01270 */
[----:B------:R-:W-:-:S04]  /*1270*/  UIADD3 UR5, UR5, 0x100, URZ ;  /* 0x0000010005057890 */ /* 0x000fc8000fffe03f */
[----:B------:R-:W-:-:S04]  /*1280*/  USHF.R.U32.HI UR5, URZ, 0x4, UR5 ;  /* 0x000000043f057899 */ /* 0x000fc80008011605 */
[----:B------:R-:W-:-:S04]  /*1290*/  ULOP3.LUT UR5, UR5, 0x3fff, URZ, 0xc0, !UPT ;  /* 0x00003fff05057892 */ /* 0x000fc8000f8ec03f */
[----:B------:R-:W-:Y:S01]  /*12a0*/  ULOP3.LUT UR45, UR5, 0x10000, URZ, 0xfc, !UPT ;  /* 0x00010000052d7892 */ /* 0x000fe2000f8efc3f */
[----:B--2345:R-:W-:Y:S11]  /*12b0*/  @P0 BRA `(.L_x_13) ;  /* 0x0000000000400947 */ /* 0x03cff60003800000 */
[----:B------:R-:W-:Y:S01]  /*12c0*/  MOV R0, 0x0 ;  /* 0x0000000000007802 */ /* 0x000fe20000000f00 */
[----:B------:R-:W-:Y:S01]  /*12d0*/  ULDC.64 UR4, c[0x4][0x68] ;  /* 0x01001a0000047ab9 */ /* 0x000fe20000000a00 */
[----:B------:R-:W-:Y:S01]  /*12e0*/  ULDC.64 UR6, c[0x4][0x8] ;  /* 0x0100020000067ab9 */ /* 0x000fe20000000a00 */
[----:B------:R-:W-:Y:S01]  /*12f0*/  IMAD.U32 R4, RZ, RZ, UR4 ;  /* 0x00000004ff047e24 */ /* 0x000fe2000f8e00ff */
[----:B------:R0:W1:Y:S01]  /*1300*/  LDC.64 R14, c[0x4][R0] ;  /* 0x01000000000e7b82 */ /* 0x0000620000000a00 */
[----:B------:R-:W-:Y:S01]  /*1310*/  IMAD.U32 R5, RZ, RZ, UR5 ;  /* 0x00000005ff057e24 */ /* 0x000fe2000f8e00ff */
[----:B------:R-:W-:Y:S01]  /*1320*/  ULDC.64 UR4, c[0x4][0x70] ;  /* 0x01001c0000047ab9 */ /* 0x000fe20000000a00 */
[----:B------:R-:W-:Y:S02]  /*1330*/  IMAD.U32 R10, RZ, RZ, UR6 ;  /* 0x00000006ff0a7e24 */ /* 0x000fe4000f8e00ff */
[----:B------:R-:W-:Y:S02]  /*1340*/  IMAD.U32 R6, RZ, RZ, UR4 ;  /* 0x00000004ff067e24 */ /* 0x000fe4000f8e00ff */
[----:B------:R-:W-:-:S02]  /*1350*/  IMAD.U32 R7, RZ, RZ, UR5 ;  /* 0x00000005ff077e24 */ /* 0x000fc4000f8e00ff */
[----:B------:R-:W-:Y:S02]  /*1360*/  IMAD.U32 R11, RZ, RZ, UR7 ;  /* 0x00000007ff0b7e24 */ /* 0x000fe4000f8e00ff */
[----:B------:R-:W-:Y:S02]  /*1370*/  IMAD.MOV.U32 R8, RZ, RZ, 0x1e1 ;  /* 0x000001e1ff087424 */ /* 0x000fe400078e00ff */
[----:B------:R-:W-:Y:S02]  /*1380*/  IMAD.MOV.U32 R12, RZ, RZ, 0x1 ;  /* 0x00000001ff0c7424 */ /* 0x000fe400078e00ff */
[----:B0-----:R-:W-:-:S07]  /*1390*/  IMAD.MOV.U32 R13, RZ, RZ, RZ ;  /* 0x000000ffff0d7224 */ /* 0x001fce00078e00ff */
[----:B------:R-:W-:-:S07]  /*13a0*/  LEPC R20, `(.L_x_13) ;  /* 0x000000001014794e */ /* 0x000fce0000000000 */
[----:B-1---5:R-:W-:Y:S05]  /*13b0*/  CALL.ABS.NOINC R14 ;  /* 0x000000000e007343 */ /* 0x022fea0003c00000 */
.L_x_13:
[----:B------:R-:W-:-:S13]  /*13c0*/  ISETP.NE.AND P0, PT, R116, 0x3, PT ;  /* 0x000000037400780c */ /* 0x000fda0003f05270 */
[----:B------:R-:W-:Y:S05]  /*13d0*/  @!P0 BRA `(.L_x_14) ;  /* 0x0000000000048947 */ /* 0x000fea0003800000 */
[----:B------:R-:W-:Y:S01]  /*13e0*/  BPT.TRAP 0x1 ;  /* 0x000000040000795c */ /* 0x000fe20000300000 */
.L_x_14:
[----:B------:R-:W-:Y:S02]  /*13f0*/  IMAD.U32 R3, RZ, RZ, UR41 ;  /* 0x00000029ff037e24 */ /* 0x000fe4000f8e00ff */
[----:B------:R-:W-:-:S03]  /*1400*/  IMAD.U32 R0, RZ, RZ, UR40 ;  /* 0x00000028ff007e24 */ /* 0x000fc6000f8e00ff */
[----:B------:R-:W-:Y:S02]  /*1410*/  LEA R3, R3, UR46, 0x3 ;  /* 0x0000002e03037c11 */ /* 0x000fe4000f8e18ff */
[----:B------:R-:W-:-:S04]  /*1420*/  SHF.L.U32 R0, R0, 0x1f, RZ ;  /* 0x0000001f00007819 */ /* 0x000fc800000006ff */
[----:B------:R0:W1:Y:S01]  /*1430*/  SYNCS.PHASECHK.TRANS64.TRYWAIT P1, [R3+URZ], R0 ;  /* 0x00000000030075a7 */ /* 0x000062000802017f */
[----:B------:R-:W-:Y:S05]  /*1440*/  @!P0 BRA `(.L_x_15) ;  /* 0x0000000000048947 */ /* 0x000fea0003800000 */
[----:B------:R-:W-:Y:S01]  /*1450*/  BPT.TRAP 0x1 ;  /* 0x000000040000795c */ /* 0x000fe20000300000 */
.L_x_15:
[----:B------:R-:W-:-:S05]  /*1460*/  IMAD.U32 R4, RZ, RZ, UR44 ;  /* 0x0000002cff047e24 */ /* 0x000fca000f8e00ff */
[----:B------:R-:W-:Y:S01]  /*1470*/  ISETP.GE.AND P2, PT, R4, 0x1, PT ;  /* 0x000000010400780c */ /* 0x000fe20003f46270 */
[----:B-1----:R-:W-:-:S12]  /*1480*/  @P1 BRA `(.L_x_16) ;  /* 0x0000000000081947 */ /* 0x002fd80003800000 */
[----:B------:R-:W1:Y:S02]  /*1490*/  SYNCS.PHASECHK.TRANS64.TRYWAIT P1, [R3+URZ], R0 ;  /* 0x00000000030075a7 */ /* 0x000e64000802017f */
[----:B-1----:R-:W-:Y:S05]  /*14a0*/  @!P1 BRA `(.L_x_17) ;  /* 0x00000078009c9947 */ /* 0x002fea0003800000 */
.L_x_16:
[----:B------:R-:W-:Y:S05]  /*14b0*/  WARPSYNC.ALL ;  /* 0x0000000000007948 */ /* 0x000fea0003800000 */
[----:B------:R-:W-:Y:S01]  /*14c0*/  UIADD3 UR4, UR46, 0x20100, URZ ;  /* 0x000201002e047890 */ /* 0x000fe2000fffe03f */
[----:B------:R-:W-:Y:S01]  /*14d0*/  WARPGROUP.ARRIVE ;  /* 0x00000000000079c5 */ /* 0x000fe20000000000 */
[----:B------:R-:W-:Y:S02]  /*14e0*/  ULEA UR6, UR41, UR45, 0xc ;  /* 0x0000002d29067291 */ /* 0x000fe4000f8e603f */
[----:B------:R-:W-:Y:S01]  /*14f0*/  USHF.R.U32.HI UR4, URZ, 0x4, UR4 ;  /* 0x000000043f047899 */ /* 0x000fe20008011604 */
[----:B------:R-:W-:Y:S01]  /*1500*/  UMOV UR9, 0x40000040 ;  /* 0x4000004000097882 */ /* 0x000fe20000000000 */
[----:B------:R-:W-:-:S02]  /*1510*/  UMOV UR11, 0x40000040 ;  /* 0x40000040000b7882 */ /* 0x000fc40000000000 */
[----:B------:R-:W-:Y:S01]  /*1520*/  ULOP3.LUT UR13, UR4, 0x3fff, URZ, 0xc0, !UPT ;  /* 0x00003fff040d7892 */ /* 0x000fe2000f8ec03f */
[----:B------:R-:W-:Y:S01]  /*1530*/  UMOV UR8, UR6 ;  /* 0x0000000600087c82 */ /* 0x000fe20008000000 */
[----:B------:R-:W-:Y:S02]  /*1540*/  UIADD3 UR5, UR6, 0x400, URZ ;  /* 0x0000040006057890 */ /* 0x000fe4000fffe03f */
[----:B------:R-:W-:Y:S02]  /*1550*/  ULEA UR4, UR41, UR13, 0xa ;  /* 0x0000000d29047291 */ /* 0x000fe4000f8e503f */
[----:B------:R-:W-:-:S05]  /*1560*/  UIADD3 UR7, UR6, 0x806, URZ ;  /* 0x0000080606077890 */ /* 0x000fca000fffe03f */
[----:B------:R-:W-:Y:S02]  /*1570*/  UMOV UR10, UR4 ;  /* 0x00000004000a7c82 */ /* 0x000fe40008000000 */
[----:B------:R-:W-:Y:S01]  /*1580*/  HGMMA.64x64x16.F32.BF16 R56, gdesc[UR8].tnspB, RZ, !UPT, gsb0 ;  /* 0x40e00000083879f0 */ /* 0x000fe2000c0018ff */
[----:B------:R-:W-:Y:S01]  /*1590*/  UMOV UR8, UR5 ;  /* 0x0000000500087c82 */ /* 0x000fe20008000000 */
[----:B------:R-:W-:Y:S01]  /*15a0*/  UMOV UR9, 0x40000040 ;  /* 0x4000004000097882 */ /* 0x000fe20000000000 */
[----:B------:R-:W-:Y:S01]  /*15b0*/  UIADD3 UR5, UR6, 0x402, URZ ;  /* 0x0000040206057890 */ /* 0x000fe2000fffe03f */
[----:B------:R-:W-:Y:S02]  /*15c0*/  WARPGROUP.DEPBAR.LE gsb0, 0x0 ;  /* 0x00008000000079c5 */ /* 0x000fe40000010000 */
[----:B------:R-:W-:-:S06]  /*15d0*/  WARPGROUP.ARRIVE ;  /* 0x00000000000079c5 */ /* 0x000fcc0000000000 */
[----:B------:R-:W-:Y:S01]  /*15e0*/  HGMMA.64x64x16.F32.BF16 R24, gdesc[UR8].tnspB, RZ, !UPT, gsb0 ;  /* 0x40e00000081879f0 */ /* 0x000fe2000c0018ff */
[----:B------:R-:W-:Y:S02]  /*15f0*/  UIADD3 UR8, UR6, 0x2, URZ ;  /* 0x0000000206087890 */ /* 0x000fe4000fffe03f */
[----:B------:R-:W-:Y:S01]  /*1600*/  UIADD3 UR10, UR4, 0x80, URZ ;  /* 0x00000080040a7890 */ /* 0x000fe2000fffe03f */
[----:B------:R-:W-:Y:S01]  /*1610*/  UMOV UR9, 0x40000040 ;  /* 0x4000004000097882 */ /* 0x000fe20000000000 */
[----:B------:R-:W-:Y:S01]  /*1620*/  UMOV UR11, 0x40000040 ;  /* 0x40000040000b7882 */ /* 0x000fe20000000000 */
[----:B------:R-:W-:Y:S02]  /*1630*/  WARPGROUP.DEPBAR.LE gsb0, 0x0 ;  /* 0x00008000000079c5 */ /* 0x000fe40000010000 */
[----:B------:R-:W-:-:S06]  /*1640*/  WARPGROUP.ARRIVE ;  /* 0x00000000000079c5 */ /* 0x000fcc0000000000 */
[----:B------:R-:W-:Y:S01]  /*1650*/  HGMMA.64x64x16.F32.BF16 R56, gdesc[UR8].tnspB, R56, gsb0 ;  /* 0x40e00000083879f0 */ /* 0x000fe20008001838 */
[----:B------:R-:W-:Y:S01]  /*1660*/  UMOV UR8, UR5 ;  /* 0x0000000500087c82 */ /* 0x000fe20008000000 */
[----:B------:R-:W-:Y:S01]  /*1670*/  UMOV UR9, 0x40000040 ;  /* 0x4000004000097882 */ /* 0x000fe20000000000 */
[----:B------:R-:W-:Y:S01]  /*1680*/  UIADD3 UR5, UR6, 0x404, URZ ;  /* 0x0000040406057890 */ /* 0x000fe2000fffe03f */
[----:B------:R-:W-:Y:S02]  /*1690*/  WARPGROUP.DEPBAR.LE gsb0, 0x0 ;  /* 0x00008000000079c5 */ /* 0x000fe40000010000 */
[----:B------:R-:W-:-:S06]  /*16a0*/  WARPGROUP.ARRIVE ;  /* 0x00000000000079c5 */ /* 0x000fcc0000000000 */
[----:B------:R-:W-:Y:S01]  /*16b0*/  HGMMA.64x64x16.F32.BF16 R24, gdesc[UR8].tnspB, R24, gsb0 ;  /* 0x40e00000081879f0 */ /* 0x000fe20008001818 */
        /* <DEDUP_REMOVED lines=61> */
[----:B------:R-:W-:Y:S01]  /*1a90*/  UMOV UR5, 0x40000040 ;  /* 0x4000004000057882 */ /* 0x000fe20000000000 */
[----:B------:R-:W-:Y:S02]  /*1aa0*/  WARPGROUP.DEPBAR.LE gsb0, 0x0 ;  /* 0x00008000000079c5 */ /* 0x000fe40000010000 */
[----:B------:R-:W-:-:S06]  /*1ab0*/  WARPGROUP.ARRIVE ;  /* 0x00000000000079c5 */ /* 0x000fcc0000000000 */
[----:B------:R-:W-:Y:S01]  /*1ac0*/  HGMMA.64x64x16.F32.BF16 R24, gdesc[UR8].tnspB, R24, gsb0 ;  /* 0x40e00000081879f0 */ /* 0x000fe20008001818 */
[----:B------:R-:W-:Y:S02]  /*1ad0*/  UIADD3 UR8, UR4, 0x380, URZ ;  /* 0x0000038004087890 */ /* 0x000fe4000fffe03f */
[----:B------:R-:W-:Y:S01]  /*1ae0*/  UIADD3 UR9, UR6, 0xc06, URZ ;  /* 0x00000c0606097890 */ /* 0x000fe2000fffe03f */
[----:B------:R-:W-:Y:S01]  /*1af0*/  UMOV UR4, UR7 ;  /* 0x0000000700047c82 */ /* 0x000fe20008000000 */
[----:B------:R-:W-:-:S03]  /*1b00*/  UMOV UR7, 0x40000040 ;  /* 0x4000004000077882 */ /* 0x000fc60000000000 */
[----:B------:R-:W-:Y:S01]  /*1b10*/  UMOV UR6, UR8 ;  /* 0x0000000800067c82 */ /* 0x000fe20008000000 */
[----:B------:R-:W-:Y:S02]  /*1b20*/  WARPGROUP.DEPBAR.LE gsb0, 0x0 ;  /* 0x00008000000079c5 */ /* 0x000fe40000010000 */
[----:B------:R-:W-:-:S06]  /*1b30*/  WARPGROUP.ARRIVE ;  /* 0x00000000000079c5 */ /* 0x000fcc0000000000 */
[----:B------:R-:W-:Y:S01]  /*1b40*/  HGMMA.64x64x16.F32.BF16 R56, gdesc[UR4].tnspB, R56, gsb0 ;  /* 0x40e00000043879f0 */ /* 0x000fe20008001838 */
[----:B------:R-:W-:Y:S01]  /*1b50*/  UMOV UR4, UR9 ;  /* 0x0000000900047c82 */ /* 0x000fe20008000000 */
[----:B------:R-:W-:Y:S01]  /*1b60*/  UMOV UR5, 0x40000040 ;  /* 0x4000004000057882 */ /* 0x000fe20000000000 */
[----:B------:R-:W-:Y:S02]  /*1b70*/  WARPGROUP.DEPBAR.LE gsb0, 0x0 ;  /* 0x00008000000079c5 */ /* 0x000fe40000010000 */
[----:B------:R-:W-:-:S06]  /*1b80*/  WARPGROUP.ARRIVE ;  /* 0x00000000000079c5 */ /* 0x000fcc0000000000 */
[----:B------:R-:W-:Y:S03]  /*1b90*/  HGMMA.64x64x16.F32.BF16 R24, gdesc[UR4].tnspB, R24, gsb0 ;  /* 0x40e00000041879f0 */ /* 0x000fe60008001818 */
[----:B------:R-:W-:Y:S02]  /*1ba0*/  WARPGROUP.DEPBAR.LE gsb0, 0x0 ;  /* 0x00008000000079c5 */ /* 0x000fe40000010000 */
[----:B------:R-:W-:Y:S05]  /*1bb0*/  @!P2 BRA `(.L_x_18) ;  /* 0x00000008004ca947 */ /* 0x000fea0003800000 */
[----:B------:R-:W-:Y:S01]  /*1bc0*/  UIADD3 UR8, UR41, 0x1, URZ ;  /* 0x0000000129087890 */ /* 0x000fe2000fffe03f */
[----:B01----:R-:W-:Y:S01]  /*1bd0*/  IMAD.U32 R0, RZ, RZ, UR44 ;  /* 0x0000002cff007e24 */ /* 0x003fe2000f8e00ff */
[----:B------:R-:W-:Y:S02]  /*1be0*/  UMOV UR9, UR41 ;  /* 0x0000002900097c82 */ /* 0x000fe40008000000 */
[----:B------:R-:W-:-:S04]  /*1bf0*/  UISETP.NE.AND UP0, UPT, UR8, 0x2, UPT ;  /* 0x000000020800788c */ /* 0x000fc8000bf05270 */
[----:B------:R-:W-:Y:S02]  /*1c00*/  USEL UR4, URZ, 0x1, UP0 ;  /* 0x000000013f047887 */ /* 0x000fe40008000000 */
[----:B------:R-:W-:Y:S02]  /*1c10*/  USEL UR8, UR8, URZ, UP0 ;  /* 0x0000003f08087287 */ /* 0x000fe40008000000 */
[----:B------:R-:W-:-:S06]  /*1c20*/  ULOP3.LUT UR4, UR40, UR4, URZ, 0x3c, !UPT ;  /* 0x0000000428047292 */ /* 0x000fcc000f8e3c3f */
[----:B------:R-:W-:-:S07]  /*1c30*/  IMAD.U32 R5, RZ, RZ, UR4 ;  /* 0x00000004ff057e24 */ /* 0x000fce000f8e00ff */
.L_x_25:
[----:B01----:R-:W-:Y:S05]  /*1c40*/  @!P0 BRA `(.L_x_19) ;  /* 0x0000000000048947 */ /* 0x003fea0003800000 */
[----:B------:R-:W-:Y:S01]  /*1c50*/  BPT.TRAP 0x1 ;  /* 0x000000040000795c */ /* 0x000fe20000300000 */
.L_x_19:
[----:B------:R-:W0:Y:S01]  /*1c60*/  S2UR UR4, SR_CgaCtaId ;  /* 0x00000000000479c3 */ /* 0x000e220000008800 */
[----:B------:R-:W-:Y:S01]  /*1c70*/  UMOV UR10, 0x400 ;  /* 0x00000400000a7882 */ /* 0x000fe20000000000 */
[----:B------:R-:W-:Y:S01]  /*1c80*/  SHF.L.U32 R3, R5, 0x1f, RZ ;  /* 0x0000001f05037819 */ /* 0x000fe200000006ff */
[----:B0-----:R-:W-:-:S04]  /*1c90*/  ULEA UR10, UR4, UR10, 0x18 ;  /* 0x0000000a040a7291 */ /* 0x001fc8000f8ec03f */
[----:B------:R-:W-:-:S09]  /*1ca0*/  ULEA UR4, UR8, UR10, 0x3 ;  /* 0x0000000a08047291 */ /* 0x000fd2000f8e183f */
[----:B------:R0:W1:Y:S01]  /*1cb0*/  SYNCS.PHASECHK.TRANS64.TRYWAIT P1, [UR4], R3 ;  /* 0x00000003ff0075a7 */ /* 0x0000620008020144 */
[----:B------:R-:W-:Y:S05]  /*1cc0*/  @!P0 BRA `(.L_x_20) ;  /* 0x0000000000048947 */ /* 0x000fea0003800000 */
[----:B------:R-:W-:Y:S01]  /*1cd0*/  BPT.TRAP 0x1 ;  /* 0x000000040000795c */ /* 0x000fe20000300000 */
.L_x_20:
[----:B-1----:R-:W-:Y:S05]  /*1ce0*/  @P1 BRA `(.L_x_21) ;  /* 0x0000000000081947 */ /* 0x002fea0003800000 */
[----:B------:R-:W1:Y:S02]  /*1cf0*/  SYNCS.PHASECHK.TRANS64.TRYWAIT P1, [UR4], R3 ;  /* 0x00000003ff0075a7 */ /* 0x000e640008020144 */
[----:B-1----:R-:W-:Y:S05]  /*1d00*/  @!P1 BRA `(.L_x_22) ;  /* 0x0000007000989947 */ /* 0x002fea0003800000 */
.L_x_21:
[----:B------:R-:W-:Y:S01]  /*1d10*/  ULEA UR12, UR8, UR13, 0xa ;  /* 0x0000000d080c7291 */ /* 0x000fe2000f8e503f */
[----:B------:R-:W-:Y:S01]  /*1d20*/  WARPGROUP.ARRIVE ;  /* 0x00000000000079c5 */ /* 0x000fe20000000000 */
[----:B------:R-:W-:Y:S01]  /*1d30*/  ULEA UR11, UR8, UR45, 0xc ;  /* 0x0000002d080b7291 */ /* 0x000fe2000f8e603f */
[----:B------:R-:W-:Y:S01]  /*1d40*/  UMOV UR7, 0x40000040 ;  /* 0x4000004000077882 */ /* 0x000fe20000000000 */
[----:B------:R-:W-:Y:S02]  /*1d50*/  UMOV UR5, 0x40000040 ;  /* 0x4000004000057882 */ /* 0x000fe40000000000 */
[----:B------:R-:W-:Y:S01]  /*1d60*/  UIADD3 UR14, UR11, 0x400, URZ ;  /* 0x000004000b0e7890 */ /* 0x000fe2000fffe03f */
[----:B------:R-:W-:Y:S02]  /*1d70*/  UMOV UR6, UR12 ;  /* 0x0000000c00067c82 */ /* 0x000fe40008000000 */
[----:B------:R-:W-:Y:S02]  /*1d80*/  UMOV UR4, UR11 ;  /* 0x0000000b00047c82 */ /* 0x000fe40008000000 */
[----:B------:R-:W-:Y:S01]  /*1d90*/  HGMMA.64x64x16.F32.BF16 R56, gdesc[UR4].tnspB, R56, gsb0 ;  /* 0x40e00000043879f0 */ /* 0x000fe20008001838 */
[----:B------:R-:W-:Y:S01]  /*1da0*/  UMOV UR5, 0x40000040 ;  /* 0x4000004000057882 */ /* 0x000fe20000000000 */
[----:B------:R-:W-:Y:S01]  /*1db0*/  UMOV UR4, UR14 ;  /* 0x0000000e00047c82 */ /* 0x000fe20008000000 */
[----:B------:R-:W-:Y:S01]  /*1dc0*/  UIADD3 UR14, UR11, 0x402, URZ ;  /* 0x000004020b0e7890 */ /* 0x000fe2000fffe03f */
[----:B------:R-:W-:-:S02]  /*1dd0*/  WARPGROUP.DEPBAR.LE gsb0, 0x0 ;  /* 0x00008000000079c5 */ /* 0x000fc40000010000 */
        /* <DEDUP_REMOVED lines=76> */
[----:B------:R-:W-:Y:S02]  /*22a0*/  WARPGROUP.DEPBAR.LE gsb0, 0x0 ;  /* 0x00008000000079c5 */ /* 0x000fe40000010000 */
[----:B------:R-:W-:-:S06]  /*22b0*/  WARPGROUP.ARRIVE ;  /* 0x00000000000079c5 */ /* 0x000fcc0000000000 */
[----:B------:R-:W-:Y:S01]  /*22c0*/  HGMMA.64x64x16.F32.BF16 R24, gdesc[UR4].tnspB, R24, gsb0 ;  /* 0x40e00000041879f0 */ /* 0x000fe20008001818 */
[----:B------:R-:W-:Y:S02]  /*22d0*/  UIADD3 UR6, UR12, 0x380, URZ ;  /* 0x000003800c067890 */ /* 0x000fe4000fffe03f */
[----:B------:R-:W-:Y:S01]  /*22e0*/  UIADD3 UR4, UR11, 0x806, URZ ;  /* 0x000008060b047890 */ /* 0x000fe2000fffe03f */
[----:B------:R-:W-:Y:S01]  /*22f0*/  UMOV UR7, 0x40000040 ;  /* 0x4000004000077882 */ /* 0x000fe20000000000 */
[----:B------:R-:W-:Y:S01]  /*2300*/  UMOV UR5, 0x40000040 ;  /* 0x4000004000057882 */ /* 0x000fe20000000000 */
[----:B------:R-:W-:Y:S01]  /*2310*/  UIADD3 UR11, UR11, 0xc06, URZ ;  /* 0x00000c060b0b7890 */ /* 0x000fe2000fffe03f */
        /* <DEDUP_REMOVED lines=10> */
[----:B------:R-:W-:Y:S01]  /*23c0*/  BPT.TRAP 0x1 ;  /* 0x000000040000795c */ /* 0x000fe20000300000 */
.L_x_23:
[----:B------:R-:W-:Y:S01]  /*23d0*/  ULEA UR10, UR9, UR10, 0x3 ;  /* 0x0000000a090a7291 */ /* 0x000fe2000f8e183f */
[----:B------:R-:W-:-:S03]  /*23e0*/  ISETP.GT.U32.AND P1, PT, R18, 0x1, PT ;  /* 0x000000011200780c */ /* 0x000fc60003f24070 */
[----:B------:R-:W-:-:S04]  /*23f0*/  UIADD3 UR10, UR10, 0x10, URZ ;  /* 0x000000100a0a7890 */ /* 0x000fc8000fffe03f */
[----:B------:R-:W-:-:S09]  /*2400*/  UPRMT UR10, URZ, 0x654, UR10 ;  /* 0x000006543f0a7896 */ /* 0x000fd2000800000a */
[----:B------:R-:W-:Y:S01]  /*2410*/  SYNCS.ARRIVE.TRANS64.RED.A1T0 RZ, [UR10], RZ ;  /* 0x000000ffffff79a7 */ /* 0x000fe2000810040a */
[----:B------:R-:W-:Y:S05]  /*2420*/  @P1 BRA `(.L_x_24) ;  /* 0x0000000000041947 */ /* 0x000fea0003800000 */
[----:B------:R-:W-:Y:S01]  /*2430*/  BPT.TRAP 0x1 ;  /* 0x000000040000795c */ /* 0x000fe20000300000 */
.L_x_24:
[----:B------:R-:W-:Y:S01]  /*2440*/  UIADD3 UR8, UR8, 0x1, URZ ;  /* 0x0000000108087890 */ /* 0x000fe2000fffe03f */
[C---:B------:R-:W-:Y:S01]  /*2450*/  ISETP.GT.AND P1, PT, R0.reuse, 0x1, PT ;  /* 0x000000010000780c */ /* 0x040fe20003f24270 */
[----:B------:R-:W-:Y:S01]  /*2460*/  UIADD3 UR9, UR9, 0x1, URZ ;  /* 0x0000000109097890 */ /* 0x000fe2000fffe03f */
[----:B------:R-:W-:Y:S01]  /*2470*/  VIADD R0, R0, 0xffffffff ;  /* 0xffffffff00007836 */ /* 0x000fe20000000000 */
[----:B------:R-:W-:Y:S02]  /*2480*/  UISETP.NE.AND UP0, UPT, UR8, 0x2, UPT ;  /* 0x000000020800788c */ /* 0x000fe4000bf05270 */
[----:B------:R-:W-:Y:S02]  /*2490*/  UISETP.NE.AND UP1, UPT, UR9, 0x2, UPT ;  /* 0x000000020900788c */ /* 0x000fe4000bf25270 */
[----:B------:R-:W-:Y:S02]  /*24a0*/  USEL UR4, URZ, 0x1, UP0 ;  /* 0x000000013f047887 */ /* 0x000fe40008000000 */
[----:B------:R-:W-:-:S02]  /*24b0*/  USEL UR8, UR8, URZ, UP0 ;  /* 0x0000003f08087287 */ /* 0x000fc40008000000 */
[----:B------:R-:W-:Y:S02]  /*24c0*/  USEL UR9, UR9, URZ, UP1 ;  /* 0x0000003f09097287 */ /* 0x000fe40008800000 */
[----:B------:R-:W-:Y:S01]  /*24d0*/  LOP3.LUT R5, R5, UR4, RZ, 0x3c, !PT ;  /* 0x0000000405057c12 */ /* 0x000fe2000f8e3cff */
[----:B------:R-:W-:Y:S09]  /*24e0*/  @P1 BRA `(.L_x_25) ;  /* 0xfffffff400d41947 */ /* 0x000ff2000383ffff */
.L_x_18:
[----:B01----:R-:W0:Y:S02]  /*24f0*/  LDC R0, c[0x0][0x28c] ;  /* 0x0000a300ff007b82 */ /* 0x003e240000000800 */
[----:B0-----:R-:W-:-:S13]  /*2500*/  ISETP.GE.AND P1, PT, R0, 0x1, PT ;  /* 0x000000010000780c */ /* 0x001fda0003f26270 */
[----:B------:R-:W-:Y:S05]  /*2510*/  @!P1 BRA `(.L_x_26) ;  /* 0x0000000000389947 */ /* 0x000fea0003800000 */
[----:B------:R-:W-:Y:S05]  /*2520*/  @!P0 BRA `(.L_x_27) ;  /* 0x0000000000048947 */ /* 0x000fea0003800000 */
[----:B------:R-:W-:Y:S01]  /*2530*/  BPT.TRAP 0x1 ;  /* 0x000000040000795c */ /* 0x000fe20000300000 */
.L_x_27:
[----:B------:R-:W0:Y:S01]  /*2540*/  S2UR UR6, SR_CgaCtaId ;  /* 0x00000000000679c3 */ /* 0x000e220000008800 */
[----:B------:R-:W-:Y:S01]  /*2550*/  UIADD3 UR4, UR44, UR41, URZ ;  /* 0x000000292c047290 */ /* 0x000fe2000fffe03f */
[----:B------:R-:W-:Y:S01]  /*2560*/  ISETP.GT.U32.AND P0, PT, R18, 0x1, PT ;  /* 0x000000011200780c */ /* 0x000fe20003f04070 */
[----:B------:R-:W-:Y:S02]  /*2570*/  UMOV UR5, 0x400 ;  /* 0x0000040000057882 */ /* 0x000fe40000000000 */
[----:B------:R-:W-:-:S04]  /*2580*/  USHF.L.U32 UR4, UR4, 0x3, URZ ;  /* 0x0000000304047899 */ /* 0x000fc8000800063f */
[----:B------:R-:W-:Y:S02]  /*2590*/  ULOP3.LUT UR4, UR4, 0x8, URZ, 0xc0, !UPT ;  /* 0x0000000804047892 */ /* 0x000fe4000f8ec03f */
[----:B0-----:R-:W-:-:S04]  /*25a0*/  ULEA UR5, UR6, UR5, 0x18 ;  /* 0x0000000506057291 */ /* 0x001fc8000f8ec03f */
[----:B------:R-:W-:-:S04]  /*25b0*/  UIADD3 UR4, UR5, 0x10, UR4 ;  /* 0x0000001005047890 */ /* 0x000fc8000fffe004 */
[----:B------:R-:W-:-:S09]  /*25c0*/  UPRMT UR4, URZ, 0x654, UR4 ;  /* 0x000006543f047896 */ /* 0x000fd20008000004 */
[----:B------:R-:W-:Y:S01]  /*25d0*/  SYNCS.ARRIVE.TRANS64.RED.A1T0 RZ, [UR4], RZ ;  /* 0x000000ffffff79a7 */ /* 0x000fe20008100404 */
[----:B------:R-:W-:Y:S05]  /*25e0*/  @P0 BRA `(.L_x_26) ;  /* 0x0000000000040947 */ /* 0x000fea0003800000 */
[----:B------:R-:W-:Y:S01]  /*25f0*/  BPT.TRAP 0x1 ;  /* 0x000000040000795c */ /* 0x000fe20000300000 */
.L_x_26:
[----:B------:R-:W-:Y:S01]  /*2600*/  IMAD.SHL.U32 R101, R101, 0x40, RZ ;  /* 0x0000004065657824 */ /* 0x000fe200078e00ff */
[----:B------:R-:W-:Y:S01]  /*2610*/  ULDC UR6, c[0x0][0x288] ;  /* 0x0000a20000067ab9 */ /* 0x000fe20000000800 */
[----:B------:R-:W-:Y:S01]  /*2620*/  SHF.R.S32.HI R21, RZ, 0x1f, R19 ;  /* 0x0000001fff157819 */ /* 0x000fe20000011413 */
[----:B------:R-:W-:Y:S01]  /*2630*/  IMAD.SHL.U32 R3, R109, 0x100, RZ ;  /* 0x000001006d037824 */ /* 0x000fe200078e00ff */
[----:B------:R-:W-:Y:S01]  /*2640*/  ULDC.64 UR4, c[0x0][0x5d0] ;  /* 0x0001740000047ab9 */ /* 0x000fe20000000a00 */
[----:B------:R-:W-:Y:S01]  /*2650*/  LOP3.LUT R8, R101, 0x6, R96, 0xf8, !PT ;  /* 0x0000000665087812 */ /* 0x000fe200078ef860 */
[----:B------:R-:W-:Y:S01]  /*2660*/  IMAD.WIDE R108, R109, 0x100, R22 ;  /* 0x000001006d6c7825 */ /* 0x000fe200078e0216 */
[----:B------:R-:W-:Y:S01]  /*2670*/  ISETP.GE.AND P0, PT, R101, UR6, PT ;  /* 0x0000000665007c0c */ /* 0x000fe2000bf06270 */
[----:B------:R-:W-:Y:S01]  /*2680*/  ULDC UR6, c[0x0][0x284] ;  /* 0x0000a10000067ab9 */ /* 0x000fe20000000800 */
[----:B------:R-:W-:Y:S01]  /*2690*/  SHF.R.S32.HI R9, RZ, 0x1f, R8 ;  /* 0x0000001fff097819 */ /* 0x000fe20000011408 */
[----:B------:R-:W-:Y:S01]  /*26a0*/  IMAD R0, R21, UR4, RZ ;  /* 0x0000000415007c24 */ /* 0x000fe2000f8e02ff */
[----:B------:R-:W-:-:S03]  /*26b0*/  ISETP.GE.OR P0, PT, R3, UR6, P0 ;  /* 0x0000000603007c0c */ /* 0x000fc60008706670 */
[C---:B------:R-:W-:Y:S02]  /*26c0*/  IMAD R7, R19.reuse, UR5, R0 ;  /* 0x0000000513077c24 */ /* 0x040fe4000f8e0200 */
[----:B------:R-:W-:Y:S01]  /*26d0*/  IMAD.WIDE.U32 R4, R19, UR4, R8 ;  /* 0x0000000413047c25 */ /* 0x000fe2000f8e0008 */
[----:B------:R-:W-:-:S03]  /*26e0*/  ULDC.64 UR4, c[0x0][0x5c8] ;  /* 0x0001720000047ab9 */ /* 0x000fc60000000a00 */
[----:B------:R-:W-:Y:S02]  /*26f0*/  IMAD R11, R109, UR4, RZ ;  /* 0x000000046d0b7c24 */ /* 0x000fe4000f8e02ff */
[----:B------:R-:W-:Y:S02]  /*2700*/  IMAD.IADD R5, R5, 0x1, R7 ;  /* 0x0000000105057824 */ /* 0x000fe400078e0207 */
[C---:B------:R-:W-:Y:S02]  /*2710*/  IMAD R11, R108.reuse, UR5, R11 ;  /* 0x000000056c0b7c24 */ /* 0x040fe4000f8e020b */
[----:B------:R-:W-:-:S04]  /*2720*/  IMAD.WIDE.U32 R112, R108, UR4, R4 ;  /* 0x000000046c707c25 */ /* 0x000fc8000f8e0004 */
[----:B------:R-:W-:Y:S01]  /*2730*/  IMAD.MOV.U32 R0, RZ, RZ, -0x1 ;  /* 0xffffffffff007424 */ /* 0x000fe200078e00ff */
[----:B------:R-:W-:Y:S06]  /*2740*/  @P0 BRA `(.L_x_28) ;  /* 0x0000004c00000947 */ /* 0x000fec0003800000 */
[----:B-----5:R-:W-:Y:S01]  /*2750*/  FSETP.NEU.AND P1, PT, R89, RZ, PT ;  /* 0x000000ff5900720b */ /* 0x020fe20003f2d000 */
[----:B------:R-:W-:Y:S01]  /*2760*/  IMAD.IADD R4, R90, 0x1, -R101 ;  /* 0x000000015a047824 */ /* 0x000fe200078e0a65 */
[----:B------:R-:W-:Y:S01]  /*2770*/  BSSY B0, `(.L_x_28) ;  /* 0x00004bd000007945 */ /* 0x000fe20003800000 */
[----:B------:R-:W-:Y:S02]  /*2780*/  IMAD.IADD R3, R100, 0x1, -R3 ;  /* 0x0000000164037824 */ /* 0x000fe400078e0a03 */
[----:B------:R-:W-:Y:S01]  /*2790*/  IMAD.IADD R105, R113, 0x1, R11 ;  /* 0x0000000171697824 */ /* 0x000fe200078e020b */
[----:B------:R-:W-:-:S04]  /*27a0*/  ISETP.GT.AND P6, PT, R4, RZ, PT ;  /* 0x000000ff0400720c */ /* 0x000fc80003fc4270 */
[----:B------:R-:W-:-:S03]  /*27b0*/  ISETP.GT.AND P0, PT, R3, RZ, P6 ;  /* 0x000000ff0300720c */ /* 0x000fc60003704270 */
[----:B------:R-:W-:Y:S10]  /*27c0*/  @!P1 BRA `(.L_x_29) ;  /* 0x0000003400709947 */ /* 0x000ff40003800000 */
[----:B------:R-:W0:Y:S01]  /*27d0*/  LDC.64 R14, c[0x0][0x5b8] ;  /* 0x00016e00ff0e7b82 */ /* 0x000e220000000a00 */
[----:B------:R-:W-:-:S07]  /*27e0*/  ULDC.64 UR4, c[0x0][0x5c0] ;  /* 0x0001700000047ab9 */ /* 0x000fce0000000a00 */
[----:B------:R-:W1:Y:S08]  /*27f0*/  LDC.64 R106, c[0x0][0x5b0] ;  /* 0x00016c00ff6a7b82 */ /* 0x000e700000000a00 */
[----:B------:R-:W2:Y:S01]  /*2800*/  LDC.64 R12, c[0x0][0x5a8] ;  /* 0x00016a00ff0c7b82 */ /* 0x000ea20000000a00 */
[-C--:B0-----:R-:W-:Y:S02]  /*2810*/  IMAD R6, R21, R14.reuse, RZ ;  /* 0x0000000e15067224 */ /* 0x081fe400078e02ff */
[----:B------:R-:W-:-:S04]  /*2820*/  IMAD.WIDE.U32 R20, R19, R14, R8 ;  /* 0x0000000e13147225 */ /* 0x000fc800078e0008 */
[----:B------:R-:W-:Y:S02]  /*2830*/  IMAD R101, R19, R15, R6 ;  /* 0x0000000f13657224 */ /* 0x000fe400078e0206 */
[-C--:B-1----:R-:W-:Y:S02]  /*2840*/  IMAD R5, R109, R106.reuse, RZ ;  /* 0x0000006a6d057224 */ /* 0x082fe400078e02ff */
[----:B------:R-:W-:Y:S02]  /*2850*/  IMAD.IADD R103, R21, 0x1, R101 ;  /* 0x0000000115677824 */ /* 0x000fe400078e0265 */
[----:B------:R-:W-:Y:S02]  /*2860*/  IMAD.MOV.U32 R102, RZ, RZ, R20 ;  /* 0x000000ffff667224 */ /* 0x000fe400078e0014 */
[C---:B------:R-:W-:Y:S02]  /*2870*/  IMAD R119, R108.reuse, R107, R5 ;  /* 0x0000006b6c777224 */ /* 0x040fe400078e0205 */
[----:B------:R-:W-:-:S04]  /*2880*/  IMAD.WIDE.U32 R6, R108, R106, R102 ;  /* 0x0000006a6c067225 */ /* 0x000fc800078e0066 */
[----:B------:R-:W-:Y:S01]  /*2890*/  IMAD.IADD R5, R7, 0x1, R119 ;  /* 0x0000000107057824 */ /* 0x000fe200078e0277 */
[----:B--2---:R-:W-:-:S04]  /*28a0*/  LEA R10, P1, R6, R12, 0x1 ;  /* 0x0000000c060a7211 */ /* 0x004fc800078208ff */
[----:B------:R-:W-:-:S05]  /*28b0*/  LEA.HI.X R11, R6, R13, R5, 0x1, P1 ;  /* 0x0000000d060b7211 */ /* 0x000fca00008f0c05 */
[----:B------:R-:W2:Y:S01]  /*28c0*/  @P0 LDG.E.LTC128B.U16 R5, desc[UR38][R10.64] ;  /* 0x000000260a050981 */ /* 0x000ea2000c1e1520 */
[----:B------:R-:W-:Y:S01]  /*28d0*/  ISETP.GT.AND P4, PT, R4, 0x1, PT ;  /* 0x000000010400780c */ /* 0x000fe20003f84270 */
[----:B------:R-:W-:Y:S01]  /*28e0*/  IMAD.WIDE.U32 R6, R108, R106, R8 ;  /* 0x0000006a6c067225 */ /* 0x000fe200078e0008 */
[----:B------:R-:W-:Y:S01]  /*28f0*/  BSSY B1, `(.L_x_30) ;  /* 0x0000013000017945 */ /* 0x000fe20003800000 */
[----:B------:R-:W-:Y:S02]  /*2900*/  SHF.L.U64.HI R113, R106, 0x3, R107 ;  /* 0x000000036a717819 */ /* 0x000fe4000001026b */
[----:B------:R-:W-:Y:S01]  /*2910*/  IMAD.IADD R7, R119, 0x1, R7 ;  /* 0x0000000177077824 */ /* 0x000fe200078e0207 */
[----:B------:R-:W-:Y:S01]  /*2920*/  P2R R117, PR, RZ, 0x10 ;  /* 0x00000010ff757803 */ /* 0x000fe20000000000 */
[----:B------:R-:W-:-:S04]  /*2930*/  IMAD.WIDE.U32 R110, R19, R14, R6 ;  /* 0x0000000e136e7225 */ /* 0x000fc800078e0006 */
[----:B------:R-:W-:Y:S01]  /*2940*/  IMAD.IADD R7, R101, 0x1, R111 ;  /* 0x0000000165077824 */ /* 0x000fe200078e026f */
[----:B------:R-:W-:-:S04]  /*2950*/  LEA R6, P2, R110, R12, 0x1 ;  /* 0x0000000c6e067211 */ /* 0x000fc800078408ff */
[----:B------:R-:W-:Y:S01]  /*2960*/  LEA.HI.X R7, R110, R13, R7, 0x1, P2 ;  /* 0x0000000d6e077211 */ /* 0x000fe200010f0c07 */
[----:B--2---:R-:W-:-:S04]  /*2970*/  IMAD.U32 R104, R5, 0x10000, RZ ;  /* 0x0001000005687824 */ /* 0x004fc800078e00ff */
[----:B------:R-:W-:Y:S01]  /*2980*/  FMUL R15, R104, R89 ;  /* 0x00000059680f7220 */ /* 0x000fe20000400000 */
[----:B------:R-:W-:-:S03]  /*2990*/  LEA R104, P1, R112, UR4, 0x1 ;  /* 0x0000000470687c11 */ /* 0x000fc6000f8208ff */
[----:B------:R-:W-:Y:S01]  /*29a0*/  FFMA R15, R56, R88, R15 ;  /* 0x00000058380f7223 */ /* 0x000fe2000000000f */
[----:B------:R-:W-:Y:S01]  /*29b0*/  LEA.HI.X R105, R112, UR5, R105, 0x1, P1 ;  /* 0x0000000570697c11 */ /* 0x000fe200088f0c69 */
[----:B------:R-:W-:Y:S01]  /*29c0*/  IMAD.SHL.U32 R112, R106, 0x8, RZ ;  /* 0x000000086a707824 */ /* 0x000fe200078e00ff */
[----:B------:R-:W-:Y:S02]  /*29d0*/  ISETP.GT.AND P1, PT, R3, RZ, P4 ;  /* 0x000000ff0300720c */ /* 0x000fe40002724270 */
[----:B------:R-:W-:-:S05]  /*29e0*/  F2FP.BF16.F32.PACK_AB R15, RZ, R15 ;  /* 0x0000000fff0f723e */ /* 0x000fca00000010ff */
[----:B------:R0:W-:Y:S06]  /*29f0*/  @P0 STG.E.U16 desc[UR38][R104.64], R15 ;  /* 0x0000000f68000986 */ /* 0x0001ec000c101526 */
[----:B------:R-:W-:Y:S05]  /*2a00*/  @!P1 BRA `(.L_x_31) ;  /* 0x0000000000049947 */ /* 0x000fea0003800000 */
[----:B------:R1:W5:Y:S02]  /*2a10*/  LDG.E.LTC128B.U16 R5, desc[UR38][R6.64+0x2] ;  /* 0x0000022606057981 */ /* 0x000364000c1e1520 */
.L_x_31:
[----:B------:R-:W-:Y:S05]  /*2a20*/  BSYNC B1 ;  /* 0x0000000000017941 */ /* 0x000fea0003800000 */
.L_x_30:
[----:B-----5:R-:W-:Y:S01]  /*2a30*/  IMAD.U32 R10, R5, 0x10000, RZ ;  /* 0x00010000050a7824 */ /* 0x020fe200078e00ff */
[----:B------:R-:W-:Y:S01]  /*2a40*/  ISETP.GT.AND P0, PT, R3, 0x8, P6 ;  /* 0x000000080300780c */ /* 0x000fe20003704270 */
[----:B------:R-:W-:Y:S01]  /*2a50*/  IMAD.WIDE.U32 R114, R108, R106, R112 ;  /* 0x0000006a6c727225 */ /* 0x000fe200078e0070 */
[----:B0-----:R-:W-:-:S03]  /*2a60*/  PRMT R15, R5, 0x7610, R15 ;  /* 0x00007610050f7816 */ /* 0x001fc6000000000f */
[----:B------:R-:W-:Y:S01]  /*2a70*/  FMUL R10, R10, R89 ;  /* 0x000000590a0a7220 */ /* 0x000fe20000400000 */
[----:B------:R-:W-:Y:S01]  /*2a80*/  IMAD.IADD R119, R119, 0x1, R115 ;  /* 0x0000000177777824 */ /* 0x000fe200078e0273 */
[----:B------:R-:W-:Y:S02]  /*2a90*/  IADD3 R11, P2, R20, R114, RZ ;  /* 0x00000072140b7210 */ /* 0x000fe40007f5e0ff */
[----:B------:R-:W-:-:S03]  /*2aa0*/  FFMA R57, R57, R88, R10 ;  /* 0x0000005839397223 */ /* 0x000fc6000000000a */
[----:B------:R-:W-:Y:S01]  /*2ab0*/  IMAD.X R56, R119, 0x1, R103, P2 ;  /* 0x0000000177387824 */ /* 0x000fe200010e0667 */
[C---:B------:R-:W-:Y:S02]  /*2ac0*/  LEA R10, P2, R11.reuse, R12, 0x1 ;  /* 0x0000000c0b0a7211 */ /* 0x040fe400078408ff */
[----:B------:R-:W-:Y:S02]  /*2ad0*/  F2FP.BF16.F32.PACK_AB R57, RZ, R57 ;  /* 0x00000039ff39723e */ /* 0x000fe400000010ff */
[----:B------:R-:W-:Y:S01]  /*2ae0*/  LEA.HI.X R11, R11, R13, R56, 0x1, P2 ;  /* 0x0000000d0b0b7211 */ /* 0x000fe200010f0c38 */
[----:B------:R-:W-:Y:S01]  /*2af0*/  @P1 IMAD.MOV.U32 R56, RZ, RZ, R104 ;  /* 0x000000ffff381224 */ /* 0x000fe200078e0068 */
[----:B------:R-:W-:Y:S01]  /*2b00*/  PRMT R111, R57, 0x7610, R111 ;  /* 0x00007610396f7816 */ /* 0x000fe2000000006f */
[----:B------:R-:W-:-:S05]  /*2b10*/  @P1 IMAD.MOV.U32 R57, RZ, RZ, R105 ;  /* 0x000000ffff391224 */ /* 0x000fca00078e0069 */
[----:B------:R0:W-:Y:S04]  /*2b20*/  @P1 STG.E.U16 desc[UR38][R56.64+0x2], R111 ;  /* 0x0000026f38001986 */ /* 0x0001e8000c101526 */
[----:B------:R-:W2:Y:S01]  /*2b30*/  @P0 LDG.E.LTC128B.U16 R15, desc[UR38][R10.64] ;  /* 0x000000260a0f0981 */ /* 0x000ea2000c1e1520 */
[----:B------:R-:W-:Y:S01]  /*2b40*/  IADD3 R114, P1, R8, R114, RZ ;  /* 0x0000007208727210 */ /* 0x000fe20007f3e0ff */
[----:B------:R-:W-:Y:S01]  /*2b50*/  BSSY B1, `(.L_x_32) ;  /* 0x0000012000017945 */ /* 0x000fe20003800000 */
[----:B------:R-:W-:-:S03]  /*2b60*/  SHF.L.U64.HI R121, R94, 0x1, R93 ;  /* 0x000000015e797819 */ /* 0x000fc6000001025d */
[----:B------:R-:W-:Y:S01]  /*2b70*/  IMAD.X R115, R9, 0x1, R119, P1 ;  /* 0x0000000109737824 */ /* 0x000fe200008e0677 */
[----:B------:R-:W-:Y:S01]  /*2b80*/  ISETP.GT.AND P1, PT, R3, 0x8, P4 ;  /* 0x000000080300780c */ /* 0x000fe20002724270 */
[----:B------:R-:W-:Y:S02]  /*2b90*/  IMAD.SHL.U32 R119, R94, 0x2, RZ ;  /* 0x000000025e777824 */ /* 0x000fe400078e00ff */
[----:B------:R-:W-:-:S04]  /*2ba0*/  IMAD.WIDE.U32 R114, R19, R14, R114 ;  /* 0x0000000e13727225 */ /* 0x000fc800078e0072 */
[----:B0-----:R-:W-:Y:S01]  /*2bb0*/  IMAD.IADD R57, R101, 0x1, R115 ;  /* 0x0000000165397824 */ /* 0x001fe200078e0273 */
[----:B------:R-:W-:-:S04]  /*2bc0*/  LEA R56, P3, R114, R12, 0x1 ;  /* 0x0000000c72387211 */ /* 0x000fc800078608ff */
[----:B------:R-:W-:Y:S01]  /*2bd0*/  LEA.HI.X R57, R114, R13, R57, 0x1, P3 ;  /* 0x0000000d72397211 */ /* 0x000fe200018f0c39 */
[----:B--2---:R-:W-:-:S04]  /*2be0*/  IMAD.U32 R110, R15, 0x10000, RZ ;  /* 0x000100000f6e7824 */ /* 0x004fc800078e00ff */
[----:B------:R-:W-:Y:S01]  /*2bf0*/  FMUL R5, R110, R89 ;  /* 0x000000596e057220 */ /* 0x000fe20000400000 */
[----:B------:R-:W-:-:S03]  /*2c00*/  IADD3 R110, P2, R119, R104, RZ ;  /* 0x00000068776e7210 */ /* 0x000fc60007f5e0ff */
[----:B------:R-:W-:Y:S02]  /*2c10*/  FFMA R5, R58, R88, R5 ;  /* 0x000000583a057223 */ /* 0x000fe40000000005 */
[----:B------:R-:W-:-:S03]  /*2c20*/  IMAD.X R111, R121, 0x1, R105, P2 ;  /* 0x00000001796f7824 */ /* 0x000fc600010e0669 */
[----:B------:R-:W-:-:S05]  /*2c30*/  F2FP.BF16.F32.PACK_AB R5, RZ, R5 ;  /* 0x00000005ff05723e */ /* 0x000fca00000010ff */
[----:B------:R0:W-:Y:S01]  /*2c40*/  @P0 STG.E.U16 desc[UR38][R110.64], R5 ;  /* 0x000000056e000986 */ /* 0x0001e2000c101526 */
[----:B------:R-:W-:Y:S05]  /*2c50*/  @!P1 BRA `(.L_x_33) ;  /* 0x0000000000049947 */ /* 0x000fea0003800000 */
[----:B------:R2:W5:Y:S02]  /*2c60*/  LDG.E.LTC128B.U16 R15, desc[UR38][R56.64+0x2] ;  /* 0x00000226380f7981 */ /* 0x000564000c1e1520 */
.L_x_33:
[----:B------:R-:W-:Y:S05]  /*2c70*/  BSYNC B1 ;  /* 0x0000000000017941 */ /* 0x000fea0003800000 */
.L_x_32:
[----:B-----5:R-:W-:Y:S01]  /*2c80*/  IMAD.U32 R10, R15, 0x10000, RZ ;  /* 0x000100000f0a7824 */ /* 0x020fe200078e00ff */
[----:B------:R-:W-:Y:S01]  /*2c90*/  ISETP.GT.AND P4, PT, R4, 0x8, PT ;  /* 0x000000080400780c */ /* 0x000fe20003f84270 */
[----:B------:R-:W-:Y:S01]  /*2ca0*/  IMAD.MOV.U32 R58, RZ, RZ, R110 ;  /* 0x000000ffff3a7224 */ /* 0x000fe200078e006e */
[----:B------:R-:W-:Y:S01]  /*2cb0*/  BSSY B1, `(.L_x_34) ;  /* 0x000000b000017945 */ /* 0x000fe20003800000 */
[----:B------:R-:W-:Y:S01]  /*2cc0*/  FMUL R10, R10, R89 ;  /* 0x000000590a0a7220 */ /* 0x000fe20000400000 */
[----:B------:R-:W-:Y:S02]  /*2cd0*/  ISETP.GT.AND P0, PT, R3, RZ, P4 ;  /* 0x000000ff0300720c */ /* 0x000fe40002704270 */
[----:B------:R-:W-:Y:S01]  /*2ce0*/  P2R R115, PR, RZ, 0x10 ;  /* 0x00000010ff737803 */ /* 0x000fe20000000000 */
[----:B------:R-:W-:Y:S01]  /*2cf0*/  FFMA R10, R59, R88, R10 ;  /* 0x000000583b0a7223 */ /* 0x000fe2000000000a */
[----:B------:R-:W-:Y:S01]  /*2d00*/  IMAD.MOV.U32 R59, RZ, RZ, R111 ;  /* 0x000000ffff3b7224 */ /* 0x000fe200078e006f */
[----:B------:R-:W-:-:S03]  /*2d10*/  PRMT R114, R15, 0x7610, R114 ;  /* 0x000076100f727816 */ /* 0x000fc60000000072 */
[----:B------:R-:W-:-:S05]  /*2d20*/  F2FP.BF16.F32.PACK_AB R10, RZ, R10 ;  /* 0x0000000aff0a723e */ /* 0x000fca00000010ff */
[----:B------:R3:W-:Y:S01]  /*2d30*/  @P1 STG.E.U16 desc[UR38][R58.64+0x2], R10 ;  /* 0x0000020a3a001986 */ /* 0x0007e2000c101526 */
[----:B------:R-:W-:Y:S05]  /*2d40*/  @!P0 BRA `(.L_x_35) ;  /* 0x0000000000048947 */ /* 0x000fea0003800000 */
[----:B------:R4:W5:Y:S02]  /*2d50*/  LDG.E.LTC128B.U16 R114, desc[UR38][R6.64+0x10] ;  /* 0x0000102606727981 */ /* 0x000964000c1e1520 */
.L_x_35:
[----:B------:R-:W-:Y:S05]  /*2d60*/  BSYNC B1 ;  /* 0x0000000000017941 */ /* 0x000fea0003800000 */
.L_x_34:
[----:B---3-5:R-:W-:Y:S01]  /*2d70*/  IMAD.U32 R10, R114, 0x10000, RZ ;  /* 0x00010000720a7824 */ /* 0x028fe200078e00ff */
[C---:B0-----:R-:W-:Y:S01]  /*2d80*/  SHF.L.U64.HI R5, R95.reuse, 0x1, R92 ;  /* 0x000000015f057819 */ /* 0x041fe2000001025c */
[----:B------:R-:W-:Y:S01]  /*2d90*/  IMAD.SHL.U32 R15, R95, 0x2, RZ ;  /* 0x000000025f0f7824 */ /* 0x000fe200078e00ff */
[----:B------:R-:W-:Y:S01]  /*2da0*/  ISETP.GT.AND P3, PT, R4, 0x9, PT ;  /* 0x000000090400780c */ /* 0x000fe20003f64270 */
[----:B------:R-:W-:Y:S01]  /*2db0*/  FMUL R11, R10, R89 ;  /* 0x000000590a0b7220 */ /* 0x000fe20000400000 */
[----:B------:R-:W-:Y:S02]  /*2dc0*/  BSSY B1, `(.L_x_36) ;  /* 0x000000a000017945 */ /* 0x000fe40003800000 */
[----:B------:R-:W-:Y:S01]  /*2dd0*/  IADD3 R10, P1, P2, R15, R104, R119 ;  /* 0x000000680f0a7210 */ /* 0x000fe20007a3e077 */
[----:B------:R-:W-:Y:S01]  /*2de0*/  FFMA R60, R60, R88, R11 ;  /* 0x000000583c3c7223 */ /* 0x000fe2000000000b */
[----:B------:R-:W-:Y:S02]  /*2df0*/  P2R R118, PR, RZ, 0x8 ;  /* 0x00000008ff767803 */ /* 0x000fe40000000000 */
[----:B------:R-:W-:-:S02]  /*2e00*/  IADD3.X R11, R5, R105, R121, P1, P2 ;  /* 0x00000069050b7210 */ /* 0x000fc40000fe4479 */
[----:B------:R-:W-:Y:S02]  /*2e10*/  F2FP.BF16.F32.PACK_AB R60, RZ, R60 ;  /* 0x0000003cff3c723e */ /* 0x000fe400000010ff */
[----:B------:R-:W-:-:S03]  /*2e20*/  ISETP.GT.AND P1, PT, R3, RZ, P3 ;  /* 0x000000ff0300720c */ /* 0x000fc60001f24270 */
[----:B------:R0:W-:Y:S10]  /*2e30*/  @P0 STG.E.U16 desc[UR38][R104.64+0x10], R60 ;  /* 0x0000103c68000986 */ /* 0x0001f4000c101526 */
[----:B------:R-:W-:Y:S05]  /*2e40*/  @!P1 BRA `(.L_x_37) ;  /* 0x0000000000049947 */ /* 0x000fea0003800000 */
[----:B------:R3:W5:Y:S02]  /*2e50*/  LDG.E.LTC128B.U16 R114, desc[UR38][R6.64+0x12] ;  /* 0x0000122606727981 */ /* 0x000764000c1e1520 */
.L_x_37:
[----:B------:R-:W-:Y:S05]  /*2e60*/  BSYNC B1 ;  /* 0x0000000000017941 */ /* 0x000fea0003800000 */
.L_x_36:
[----:B0----5:R-:W-:Y:S01]  /*2e70*/  IMAD.U32 R60, R114, 0x10000, RZ ;  /* 0x00010000723c7824 */ /* 0x021fe200078e00ff */
[----:B------:R-:W-:Y:S01]  /*2e80*/  ISETP.GT.AND P0, PT, R3, 0x8, P4 ;  /* 0x000000080300780c */ /* 0x000fe20002704270 */
[----:B------:R-:W-:Y:S02]  /*2e90*/  BSSY B1, `(.L_x_38) ;  /* 0x000000a000017945 */ /* 0x000fe40003800000 */
[----:B------:R-:W-:-:S04]  /*2ea0*/  FMUL R60, R60, R89 ;  /* 0x000000593c3c7220 */ /* 0x000fc80000400000 */
[----:B------:R-:W-:Y:S01]  /*2eb0*/  FFMA R60, R61, R88, R60 ;  /* 0x000000583d3c7223 */ /* 0x000fe2000000003c */
[----:B------:R-:W-:-:S04]  /*2ec0*/  @P1 IMAD.MOV.U32 R61, RZ, RZ, R105 ;  /* 0x000000ffff3d1224 */ /* 0x000fc800078e0069 */
[----:B------:R-:W-:-:S04]  /*2ed0*/  F2FP.BF16.F32.PACK_AB R60, RZ, R60 ;  /* 0x0000003cff3c723e */ /* 0x000fc800000010ff */
[----:B------:R-:W-:Y:S01]  /*2ee0*/  PRMT R119, R60, 0x7610, R119 ;  /* 0x000076103c777816 */ /* 0x000fe20000000077 */
[----:B------:R-:W-:-:S05]  /*2ef0*/  @P1 IMAD.MOV.U32 R60, RZ, RZ, R104 ;  /* 0x000000ffff3c1224 */ /* 0x000fca00078e0068 */
[----:B------:R0:W-:Y:S01]  /*2f00*/  @P1 STG.E.U16 desc[UR38][R60.64+0x12], R119 ;  /* 0x000012773c001986 */ /* 0x0001e2000c101526 */
[----:B------:R-:W-:Y:S05]  /*2f10*/  @!P0 BRA `(.L_x_39) ;  /* 0x0000000000048947 */ /* 0x000fea0003800000 */
[----:B------:R0:W5:Y:S02]  /*2f20*/  LDG.E.LTC128B.U16 R114, desc[UR38][R56.64+0x10] ;  /* 0x0000102638727981 */ /* 0x000164000c1e1520 */
.L_x_39:
[----:B------:R-:W-:Y:S05]  /*2f30*/  BSYNC B1 ;  /* 0x0000000000017941 */ /* 0x000fea0003800000 */
.L_x_38:
[----:B0----5:R-:W-:Y:S01]  /*2f40*/  IMAD.U32 R60, R114, 0x10000, RZ ;  /* 0x00010000723c7824 */ /* 0x021fe200078e00ff */
[----:B------:R-:W-:Y:S01]  /*2f50*/  ISETP.GT.AND P1, PT, R3, 0x8, P3 ;  /* 0x000000080300780c */ /* 0x000fe20001f24270 */
[----:B------:R-:W-:Y:S02]  /*2f60*/  BSSY B1, `(.L_x_40) ;  /* 0x0000007000017945 */ /* 0x000fe40003800000 */
[----:B------:R-:W-:-:S04]  /*2f70*/  FMUL R61, R60, R89 ;  /* 0x000000593c3d7220 */ /* 0x000fc80000400000 */
[----:B------:R-:W-:-:S05]  /*2f80*/  FFMA R61, R62, R88, R61 ;  /* 0x000000583e3d7223 */ /* 0x000fca000000003d */
[----:B------:R-:W-:-:S05]  /*2f90*/  F2FP.BF16.F32.PACK_AB R61, RZ, R61 ;  /* 0x0000003dff3d723e */ /* 0x000fca00000010ff */
[----:B------:R0:W-:Y:S01]  /*2fa0*/  @P0 STG.E.U16 desc[UR38][R58.64+0x10], R61 ;  /* 0x0000103d3a000986 */ /* 0x0001e2000c101526 */
[----:B------:R-:W-:Y:S05]  /*2fb0*/  @!P1 BRA `(.L_x_41) ;  /* 0x0000000000049947 */ /* 0x000fea0003800000 */
[----:B------:R0:W5:Y:S02]  /*2fc0*/  LDG.E.LTC128B.U16 R114, desc[UR38][R56.64+0x12] ;  /* 0x0000122638727981 */ /* 0x000164000c1e1520 */
.L_x_41:
[----:B------:R-:W-:Y:S05]  /*2fd0*/  BSYNC B1 ;  /* 0x0000000000017941 */ /* 0x000fea0003800000 */
.L_x_40:
[----:B-----5:R-:W-:Y:S01]  /*2fe0*/  IMAD.U32 R60, R114, 0x10000, RZ ;  /* 0x00010000723c7824 */ /* 0x020fe200078e00ff */
[----:B------:R-:W-:Y:S01]  /*2ff0*/  IADD3 R123, P0, R108, 0x80, RZ ;  /* 0x000000806c7b7810 */ /* 0x000fe20007f1e0ff */
[----:B------:R-:W-:Y:S01]  /*3000*/  BSSY B1, `(.L_x_42) ;  /* 0x000000b000017945 */ /* 0x000fe20003800000 */
[----:B------:R-:W-:Y:S01]  /*3010*/  ISETP.GT.AND P2, PT, R4, 0x10, PT ;  /* 0x000000100400780c */ /* 0x000fe20003f44270 */
[----:B------:R-:W-:Y:S02]  /*3020*/  FMUL R60, R60, R89 ;  /* 0x000000593c3c7220 */ /* 0x000fe40000400000 */
[----:B------:R-:W-:Y:S01]  /*3030*/  IMAD.X R109, RZ, RZ, R109, P0 ;  /* 0x000000ffff6d7224 */ /* 0x000fe200000e066d */
[----:B------:R-:W-:Y:S01]  /*3040*/  ISETP.GT.AND P0, PT, R3, RZ, P2 ;  /* 0x000000ff0300720c */ /* 0x000fe20001704270 */
[----:B------:R-:W-:Y:S01]  /*3050*/  FFMA R60, R63, R88, R60 ;  /* 0x000000583f3c7223 */ /* 0x000fe2000000003c */
[----:B------:R-:W-:-:S04]  /*3060*/  P2R R119, PR, RZ, 0x4 ;  /* 0x00000004ff777803 */ /* 0x000fc80000000000 */
[----:B------:R-:W-:-:S05]  /*3070*/  F2FP.BF16.F32.PACK_AB R60, RZ, R60 ;  /* 0x0000003cff3c723e */ /* 0x000fca00000010ff */
[----:B------:R0:W-:Y:S02]  /*3080*/  @P1 STG.E.U16 desc[UR38][R58.64+0x12], R60 ;  /* 0x0000123c3a001986 */ /* 0x0001e4000c101526 */
[----:B------:R-:W-:Y:S05]  /*3090*/  @!P0 BRA `(.L_x_43) ;  /* 0x0000000000048947 */ /* 0x000fea0003800000 */
[----:B------:R0:W5:Y:S02]  /*30a0*/  LDG.E.LTC128B.U16 R114, desc[UR38][R6.64+0x20] ;  /* 0x0000202606727981 */ /* 0x000164000c1e1520 */
.L_x_43:
[----:B------:R-:W-:Y:S05]  /*30b0*/  BSYNC B1 ;  /* 0x0000000000017941 */ /* 0x000fea0003800000 */
.L_x_42:
[----:B0----5:R-:W-:Y:S01]  /*30c0*/  IMAD.U32 R60, R114, 0x10000, RZ ;  /* 0x00010000723c7824 */ /* 0x021fe200078e00ff */
[----:B------:R-:W-:Y:S01]  /*30d0*/  ISETP.GT.AND P1, PT, R4, 0x11, PT ;  /* 0x000000110400780c */ /* 0x000fe20003f24270 */
[-C--:B------:R-:W-:Y:S01]  /*30e0*/  IMAD.WIDE.U32 R62, R123, R106.reuse, R8 ;  /* 0x0000006a7b3e7225 */ /* 0x080fe200078e0008 */
[----:B------:R-:W-:Y:S03]  /*30f0*/  BSSY B1, `(.L_x_44) ;  /* 0x0000021000017945 */ /* 0x000fe60003800000 */
[----:B------:R-:W-:Y:S01]  /*3100*/  FMUL R21, R60, R89 ;  /* 0x000000593c157220 */ /* 0x000fe20000400000 */
[----:B------:R-:W-:-:S03]  /*3110*/  IMAD R60, R109, R106, RZ ;  /* 0x0000006a6d3c7224 */ /* 0x000fc600078e02ff */
[----:B------:R-:W-:Y:S01]  /*3120*/  FFMA R21, R64, R88, R21 ;  /* 0x0000005840157223 */ /* 0x000fe20000000015 */
[C---:B------:R-:W-:Y:S02]  /*3130*/  IMAD R121, R123.reuse, R107, R60 ;  /* 0x0000006b7b797224 */ /* 0x040fe400078e023c */
[----:B------:R-:W-:Y:S02]  /*3140*/  IMAD.WIDE.U32 R60, R123, R106, R102 ;  /* 0x0000006a7b3c7225 */ /* 0x000fe400078e0066 */
[----:B------:R-:W-:Y:S02]  /*3150*/  F2FP.BF16.F32.PACK_AB R21, RZ, R21 ;  /* 0x00000015ff15723e */ /* 0x000fe400000010ff */
[----:B------:R-:W-:Y:S02]  /*3160*/  IMAD.IADD R63, R121, 0x1, R63 ;  /* 0x00000001793f7824 */ /* 0x000fe400078e023f */
[----:B------:R-:W-:Y:S01]  /*3170*/  PRMT R107, R21, 0x7610, R107 ;  /* 0x00007610156b7816 */ /* 0x000fe2000000006b */
[----:B------:R-:W-:-:S02]  /*3180*/  IMAD.IADD R21, R61, 0x1, R121 ;  /* 0x000000013d157824 */ /* 0x000fc400078e0279 */
[----:B------:R-:W-:Y:S02]  /*3190*/  IMAD.WIDE.U32 R108, R19, R14, R62 ;  /* 0x0000000e136c7225 */ /* 0x000fe400078e003e */
[----:B------:R0:W-:Y:S01]  /*31a0*/  @P0 STG.E.U16 desc[UR38][R104.64+0x20], R107 ;  /* 0x0000206b68000986 */ /* 0x0001e2000c101526 */
[----:B------:R-:W-:-:S04]  /*31b0*/  LEA R62, P0, R60, R12, 0x1 ;  /* 0x0000000c3c3e7211 */ /* 0x000fc800078008ff */
[----:B------:R-:W-:Y:S01]  /*31c0*/  LEA.HI.X R63, R60, R13, R21, 0x1, P0 ;  /* 0x0000000d3c3f7211 */ /* 0x000fe200000f0c15 */
[----:B------:R-:W-:Y:S01]  /*31d0*/  IMAD.IADD R21, R101, 0x1, R109 ;  /* 0x0000000165157824 */ /* 0x000fe200078e026d */
[----:B------:R-:W-:-:S04]  /*31e0*/  LEA R60, P0, R108, R12, 0x1 ;  /* 0x0000000c6c3c7211 */ /* 0x000fc800078008ff */
[----:B------:R-:W-:Y:S01]  /*31f0*/  LEA.HI.X R61, R108, R13, R21, 0x1, P0 ;  /* 0x0000000d6c3d7211 */ /* 0x000fe200000f0c15 */
[----:B0-----:R-:W-:-:S04]  /*3200*/  IMAD.WIDE.U32 R106, R123, R106, R112 ;  /* 0x0000006a7b6a7225 */ /* 0x001fc800078e0070 */
[----:B------:R-:W-:Y:S01]  /*3210*/  IMAD.IADD R121, R121, 0x1, R107 ;  /* 0x0000000179797824 */ /* 0x000fe200078e026b */
[----:B------:R-:W-:-:S05]  /*3220*/  IADD3 R64, P0, R20, R106, RZ ;  /* 0x0000006a14407210 */ /* 0x000fca0007f1e0ff */
[----:B------:R-:W-:Y:S01]  /*3230*/  IMAD.X R102, R121, 0x1, R103, P0 ;  /* 0x0000000179667824 */ /* 0x000fe200000e0667 */
[----:B------:R-:W-:-:S05]  /*3240*/  IADD3 R20, P0, R8, R106, RZ ;  /* 0x0000006a08147210 */ /* 0x000fca0007f1e0ff */
[----:B------:R-:W-:Y:S01]  /*3250*/  IMAD.X R21, R9, 0x1, R121, P0 ;  /* 0x0000000109157824 */ /* 0x000fe200000e0679 */
[----:B------:R-:W-:Y:S01]  /*3260*/  LEA R8, P0, R64, R12, 0x1 ;  /* 0x0000000c40087211 */ /* 0x000fe200078008ff */
[----:B------:R-:W-:-:S03]  /*3270*/  IMAD.WIDE.U32 R20, R19, R14, R20 ;  /* 0x0000000e13147225 */ /* 0x000fc600078e0014 */
[----:B------:R-:W-:Y:S01]  /*3280*/  LEA.HI.X R9, R64, R13, R102, 0x1, P0 ;  /* 0x0000000d40097211 */ /* 0x000fe200000f0c66 */
[----:B------:R-:W-:Y:S01]  /*3290*/  IMAD.IADD R101, R101, 0x1, R21 ;  /* 0x0000000165657824 */ /* 0x000fe200078e0215 */
[----:B------:R-:W-:-:S04]  /*32a0*/  LEA R12, P0, R20, R12, 0x1 ;  /* 0x0000000c140c7211 */ /* 0x000fc800078008ff */
[----:B------:R-:W-:Y:S02]  /*32b0*/  LEA.HI.X R13, R20, R13, R101, 0x1, P0 ;  /* 0x0000000d140d7211 */ /* 0x000fe400000f0c65 */
[----:B------:R-:W-:Y:S02]  /*32c0*/  ISETP.GT.AND P0, PT, R3, RZ, P1 ;  /* 0x000000ff0300720c */ /* 0x000fe40000f04270 */
[----:B------:R-:W-:-:S11]  /*32d0*/  P2R R101, PR, RZ, 0x2 ;  /* 0x00000002ff657803 */ /* 0x000fd60000000000 */
[----:B------:R-:W-:Y:S05]  /*32e0*/  @!P0 BRA `(.L_x_45) ;  /* 0x0000000000048947 */ /* 0x000fea0003800000 */
[----:B------:R0:W5:Y:S02]  /*32f0*/  LDG.E.LTC128B.U16 R114, desc[UR38][R6.64+0x22] ;  /* 0x0000222606727981 */ /* 0x000164000c1e1520 */
.L_x_45:
[----:B------:R-:W-:Y:S05]  /*3300*/  BSYNC B1 ;  /* 0x0000000000017941 */ /* 0x000fea0003800000 */
.L_x_44:
[----:B-----5:R-:W-:Y:S01]  /*3310*/  IMAD.U32 R14, R114, 0x10000, RZ ;  /* 0x00010000720e7824 */ /* 0x020fe200078e00ff */
[----:B------:R-:W-:Y:S01]  /*3320*/  BSSY B1, `(.L_x_46) ;  /* 0x000000a000017945 */ /* 0x000fe20003800000 */
[----:B------:R-:W-:Y:S02]  /*3330*/  @P0 IMAD.MOV.U32 R20, RZ, RZ, R104 ;  /* 0x000000ffff140224 */ /* 0x000fe400078e0068 */
[----:B------:R-:W-:Y:S01]  /*3340*/  FMUL R14, R14, R89 ;  /* 0x000000590e0e7220 */ /* 0x000fe20000400000 */
[----:B------:R-:W-:-:S03]  /*3350*/  @P0 IMAD.MOV.U32 R21, RZ, RZ, R105 ;  /* 0x000000ffff150224 */ /* 0x000fc600078e0069 */
[----:B------:R-:W-:-:S05]  /*3360*/  FFMA R14, R65, R88, R14 ;  /* 0x00000058410e7223 */ /* 0x000fca000000000e */
[----:B------:R-:W-:-:S05]  /*3370*/  F2FP.BF16.F32.PACK_AB R14, RZ, R14 ;  /* 0x0000000eff0e723e */ /* 0x000fca00000010ff */
[----:B------:R0:W-:Y:S01]  /*3380*/  @P0 STG.E.U16 desc[UR38][R20.64+0x22], R14 ;  /* 0x0000220e14000986 */ /* 0x0001e2000c101526 */
[----:B------:R-:W-:-:S13]  /*3390*/  ISETP.GT.AND P0, PT, R3, 0x8, P2 ;  /* 0x000000080300780c */ /* 0x000fda0001704270 */
[----:B0-----:R-:W-:Y:S05]  /*33a0*/  @!P0 BRA `(.L_x_47) ;  /* 0x0000000000048947 */ /* 0x001fea0003800000 */
[----:B------:R0:W5:Y:S02]  /*33b0*/  LDG.E.LTC128B.U16 R114, desc[UR38][R56.64+0x20] ;  /* 0x0000202638727981 */ /* 0x000164000c1e1520 */
.L_x_47:
[----:B------:R-:W-:Y:S05]  /*33c0*/  BSYNC B1 ;  /* 0x0000000000017941 */ /* 0x000fea0003800000 */
.L_x_46:
[----:B-----5:R-:W-:Y:S01]  /*33d0*/  IMAD.U32 R14, R114, 0x10000, RZ ;  /* 0x00010000720e7824 */ /* 0x020fe200078e00ff */
[----:B------:R-:W-:Y:S03]  /*33e0*/  BSSY B1, `(.L_x_48) ;  /* 0x0000008000017945 */ /* 0x000fe60003800000 */
[----:B------:R-:W-:-:S04]  /*33f0*/  FMUL R19, R14, R89 ;  /* 0x000000590e137220 */ /* 0x000fc80000400000 */
[----:B------:R-:W-:-:S05]  /*3400*/  FFMA R19, R66, R88, R19 ;  /* 0x0000005842137223 */ /* 0x000fca0000000013 */
[----:B------:R-:W-:-:S05]  /*3410*/  F2FP.BF16.F32.PACK_AB R19, RZ, R19 ;  /* 0x00000013ff13723e */ /* 0x000fca00000010ff */
[----:B------:R0:W-:Y:S01]  /*3420*/  @P0 STG.E.U16 desc[UR38][R58.64+0x20], R19 ;  /* 0x000020133a000986 */ /* 0x0001e2000c101526 */
[----:B------:R-:W-:-:S13]  /*3430*/  ISETP.GT.AND P0, PT, R3, 0x8, P1 ;  /* 0x000000080300780c */ /* 0x000fda0000f04270 */
[----:B0-----:R-:W-:Y:S05]  /*3440*/  @!P0 BRA `(.L_x_49) ;  /* 0x0000000000048947 */ /* 0x001fea0003800000 */
[----:B------:R0:W5:Y:S02]  /*3450*/  LDG.E.LTC128B.U16 R114, desc[UR38][R56.64+0x22] ;  /* 0x0000222638727981 */ /* 0x000164000c1e1520 */
.L_x_49:
[----:B------:R-:W-:Y:S05]  /*3460*/  BSYNC B1 ;  /* 0x0000000000017941 */ /* 0x000fea0003800000 */
.L_x_48:
[----:B-----5:R-:W-:Y:S01]  /*3470*/  IMAD.U32 R14, R114, 0x10000, RZ ;  /* 0x00010000720e7824 */ /* 0x020fe200078e00ff */
[----:B------:R-:W-:Y:S01]  /*3480*/  ISETP.GT.AND P2, PT, R4, 0x18, PT ;  /* 0x000000180400780c */ /* 0x000fe20003f44270 */
[----:B------:R-:W-:Y:S02]  /*3490*/  BSSY B1, `(.L_x_50) ;  /* 0x0000009000017945 */ /* 0x000fe40003800000 */
[----:B------:R-:W-:Y:S01]  /*34a0*/  FMUL R14, R14, R89 ;  /* 0x000000590e0e7220 */ /* 0x000fe20000400000 */
[----:B------:R-:W-:-:S03]  /*34b0*/  P2R R102, PR, RZ, 0x4 ;  /* 0x00000004ff667803 */ /* 0x000fc60000000000 */
[----:B------:R-:W-:-:S05]  /*34c0*/  FFMA R14, R67, R88, R14 ;  /* 0x00000058430e7223 */ /* 0x000fca000000000e */
[----:B------:R-:W-:-:S05]  /*34d0*/  F2FP.BF16.F32.PACK_AB R14, RZ, R14 ;  /* 0x0000000eff0e723e */ /* 0x000fca00000010ff */
[----:B------:R0:W-:Y:S01]  /*34e0*/  @P0 STG.E.U16 desc[UR38][R58.64+0x22], R14 ;  /* 0x0000220e3a000986 */ /* 0x0001e2000c101526 */
[----:B------:R-:W-:-:S13]  /*34f0*/  ISETP.GT.AND P0, PT, R3, RZ, P2 ;  /* 0x000000ff0300720c */ /* 0x000fda0001704270 */
[----:B0-----:R-:W-:Y:S05]  /*3500*/  @!P0 BRA `(.L_x_51) ;  /* 0x0000000000048947 */ /* 0x001fea0003800000 */
[----:B------:R0:W5:Y:S02]  /*3510*/  LDG.E.LTC128B.U16 R114, desc[UR38][R6.64+0x30] ;  /* 0x0000302606727981 */ /* 0x000164000c1e1520 */
.L_x_51:
[----:B------:R-:W-:Y:S05]  /*3520*/  BSYNC B1 ;  /* 0x0000000000017941 */ /* 0x000fea0003800000 */
.L_x_50:
[----:B-----5:R-:W-:Y:S01]  /*3530*/  IMAD.U32 R14, R114, 0x10000, RZ ;  /* 0x00010000720e7824 */ /* 0x020fe200078e00ff */
[----:B------:R-:W-:Y:S01]  /*3540*/  ISETP.GT.AND P1, PT, R4, 0x19, PT ;  /* 0x000000190400780c */ /* 0x000fe20003f24270 */
[----:B------:R-:W-:Y:S01]  /*3550*/  @P0 IMAD.MOV.U32 R20, RZ, RZ, R104 ;  /* 0x000000ffff140224 */ /* 0x000fe200078e0068 */
[----:B------:R-:W-:Y:S01]  /*3560*/  BSSY B1, `(.L_x_52) ;  /* 0x000000a000017945 */ /* 0x000fe20003800000 */
[----:B------:R-:W-:Y:S01]  /*3570*/  FMUL R19, R14, R89 ;  /* 0x000000590e137220 */ /* 0x000fe20000400000 */
[----:B------:R-:W-:-:S03]  /*3580*/  @P0 IMAD.MOV.U32 R21, RZ, RZ, R105 ;  /* 0x000000ffff150224 */ /* 0x000fc600078e0069 */
[----:B------:R-:W-:Y:S01]  /*3590*/  FFMA R19, R68, R88, R19 ;  /* 0x0000005844137223 */ /* 0x000fe20000000013 */
[----:B------:R-:W-:-:S04]  /*35a0*/  P2R R68, PR, RZ, 0x2 ;  /* 0x00000002ff447803 */ /* 0x000fc80000000000 */
[----:B------:R-:W-:-:S05]  /*35b0*/  F2FP.BF16.F32.PACK_AB R19, RZ, R19 ;  /* 0x00000013ff13723e */ /* 0x000fca00000010ff */
[----:B------:R0:W-:Y:S01]  /*35c0*/  @P0 STG.E.U16 desc[UR38][R20.64+0x30], R19 ;  /* 0x0000301314000986 */ /* 0x0001e2000c101526 */
[----:B------:R-:W-:-:S13]  /*35d0*/  ISETP.GT.AND P0, PT, R3, RZ, P1 ;  /* 0x000000ff0300720c */ /* 0x000fda0000f04270 */
[----:B0-----:R-:W-:Y:S05]  /*35e0*/  @!P0 BRA `(.L_x_53) ;  /* 0x0000000000048947 */ /* 0x001fea0003800000 */
[----:B------:R0:W5:Y:S02]  /*35f0*/  LDG.E.LTC128B.U16 R114, desc[UR38][R6.64+0x32] ;  /* 0x0000322606727981 */ /* 0x000164000c1e1520 */
.L_x_53:
[----:B------:R-:W-:Y:S05]  /*3600*/  BSYNC B1 ;  /* 0x0000000000017941 */ /* 0x000fea0003800000 */
.L_x_52:
        /* <DEDUP_REMOVED lines=11> */
.L_x_55:
[----:B------:R-:W-:Y:S05]  /*36c0*/  BSYNC B1 ;  /* 0x0000000000017941 */ /* 0x000fea0003800000 */
.L_x_54:
        /* <DEDUP_REMOVED lines=9> */
.L_x_57:
[----:B------:R-:W-:Y:S05]  /*3760*/  BSYNC B1 ;  /* 0x0000000000017941 */ /* 0x000fea0003800000 */
.L_x_56:
        /* <DEDUP_REMOVED lines=11> */
.L_x_59:
[----:B------:R-:W-:Y:S05]  /*3820*/  BSYNC B1 ;  /* 0x0000000000017941 */ /* 0x000fea0003800000 */
.L_x_58:
[----:B-----5:R-:W-:Y:S01]  /*3830*/  IMAD.U32 R14, R114, 0x10000, RZ ;  /* 0x00010000720e7824 */ /* 0x020fe200078e00ff */
[----:B------:R-:W-:Y:S01]  /*3840*/  ISETP.GT.AND P1, PT, R4, 0x21, PT ;  /* 0x000000210400780c */ /* 0x000fe20003f24270 */
[----:B------:R-:W-:Y:S01]  /*3850*/  @P0 IMAD.MOV.U32 R20, RZ, RZ, R104 ;  /* 0x000000ffff140224 */ /* 0x000fe200078e0068 */
[----:B------:R-:W-:Y:S01]  /*3860*/  BSSY B1, `(.L_x_60) ;  /* 0x000000a000017945 */ /* 0x000fe20003800000 */
[----:B------:R-:W-:Y:S01]  /*3870*/  FMUL R19, R14, R89 ;  /* 0x000000590e137220 */ /* 0x000fe20000400000 */
[----:B------:R-:W-:Y:S01]  /*3880*/  @P0 IMAD.MOV.U32 R21, RZ, RZ, R105 ;  /* 0x000000ffff150224 */ /* 0x000fe200078e0069 */
[----:B------:R-:W-:Y:S02]  /*3890*/  P2R R70, PR, RZ, 0x2 ;  /* 0x00000002ff467803 */ /* 0x000fe40000000000 */
[----:B------:R-:W-:-:S05]  /*38a0*/  FFMA R19, R72, R88, R19 ;  /* 0x0000005848137223 */ /* 0x000fca0000000013 */
[----:B------:R-:W-:-:S05]  /*38b0*/  F2FP.BF16.F32.PACK_AB R19, RZ, R19 ;  /* 0x00000013ff13723e */ /* 0x000fca00000010ff */
[----:B------:R0:W-:Y:S01]  /*38c0*/  @P0 STG.E.U16 desc[UR38][R20.64+0x40], R19 ;  /* 0x0000401314000986 */ /* 0x0001e2000c101526 */
[----:B------:R-:W-:-:S13]  /*38d0*/  ISETP.GT.AND P0, PT, R3, RZ, P1 ;  /* 0x000000ff0300720c */ /* 0x000fda0000f04270 */
[----:B0-----:R-:W-:Y:S05]  /*38e0*/  @!P0 BRA `(.L_x_61) ;  /* 0x0000000000048947 */ /* 0x001fea0003800000 */
[----:B------:R0:W5:Y:S02]  /*38f0*/  LDG.E.LTC128B.U16 R114, desc[UR38][R6.64+0x42] ;  /* 0x0000422606727981 */ /* 0x000164000c1e1520 */
.L_x_61:
[----:B------:R-:W-:Y:S05]  /*3900*/  BSYNC B1 ;  /* 0x0000000000017941 */ /* 0x000fea0003800000 */
.L_x_60:
        /* <DEDUP_REMOVED lines=11> */
.L_x_63:
[----:B------:R-:W-:Y:S05]  /*39c0*/  BSYNC B1 ;  /* 0x0000000000017941 */ /* 0x000fea0003800000 */
.L_x_62:
        /* <DEDUP_REMOVED lines=9> */
.L_x_65:
[----:B------:R-:W-:Y:S05]  /*3a60*/  BSYNC B1 ;  /* 0x0000000000017941 */ /* 0x000fea0003800000 */
.L_x_64:
        /* <DEDUP_REMOVED lines=11> */
.L_x_67:
[----:B------:R-:W-:Y:S05]  /*3b20*/  BSYNC B1 ;  /* 0x0000000000017941 */ /* 0x000fea0003800000 */
.L_x_66:
        /* <DEDUP_REMOVED lines=13> */
.L_x_69:
[----:B------:R-:W-:Y:S05]  /*3c00*/  BSYNC B1 ;  /* 0x0000000000017941 */ /* 0x000fea0003800000 */
.L_x_68:
        /* <DEDUP_REMOVED lines=11> */
.L_x_71:
[----:B------:R-:W-:Y:S05]  /*3cc0*/  BSYNC B1 ;  /* 0x0000000000017941 */ /* 0x000fea0003800000 */
.L_x_70:
        /* <DEDUP_REMOVED lines=9> */
.L_x_73:
[----:B------:R-:W-:Y:S05]  /*3d60*/  BSYNC B1 ;  /* 0x0000000000017941 */ /* 0x000fea0003800000 */
.L_x_72:
[----:B-----5:R-:W-:Y:S01]  /*3d70*/  IMAD.U32 R14, R114, 0x10000, RZ ;  /* 0x00010000720e7824 */ /* 0x020fe200078e00ff */
[----:B------:R-:W-:Y:S01]  /*3d80*/  ISETP.GT.AND P3, PT, R4, 0x30, PT ;  /* 0x000000300400780c */ /* 0x000fe20003f64270 */
[----:B------:R-:W-:Y:S02]  /*3d90*/  BSSY B1, `(.L_x_74) ;  /* 0x0000008000017945 */ /* 0x000fe40003800000 */
[----:B------:R-:W-:-:S04]  /*3da0*/  FMUL R14, R14, R89 ;  /* 0x000000590e0e7220 */ /* 0x000fc80000400000 */
[----:B------:R-:W-:-:S05]  /*3db0*/  FFMA R14, R79, R88, R14 ;  /* 0x000000584f0e7223 */ /* 0x000fca000000000e */
[----:B------:R-:W-:-:S05]  /*3dc0*/  F2FP.BF16.F32.PACK_AB R14, RZ, R14 ;  /* 0x0000000eff0e723e */ /* 0x000fca00000010ff */
[----:B------:R0:W-:Y:S01]  /*3dd0*/  @P0 STG.E.U16 desc[UR38][R58.64+0x52], R14 ;  /* 0x0000520e3a000986 */ /* 0x0001e2000c101526 */
[----:B------:R-:W-:-:S13]  /*3de0*/  ISETP.GT.AND P0, PT, R3, RZ, P3 ;  /* 0x000000ff0300720c */ /* 0x000fda0001f04270 */
[----:B0-----:R-:W-:Y:S05]  /*3df0*/  @!P0 BRA `(.L_x_75) ;  /* 0x0000000000048947 */ /* 0x001fea0003800000 */
[----:B------:R0:W5:Y:S02]  /*3e00*/  LDG.E.LTC128B.U16 R114, desc[UR38][R6.64+0x60] ;  /* 0x0000602606727981 */ /* 0x000164000c1e1520 */
.L_x_75:
[----:B------:R-:W-:Y:S05]  /*3e10*/  BSYNC B1 ;  /* 0x0000000000017941 */ /* 0x000fea0003800000 */
.L_x_74:
[----:B-----5:R-:W-:Y:S01]  /*3e20*/  IMAD.U32 R14, R114, 0x10000, RZ ;  /* 0x00010000720e7824 */ /* 0x020fe200078e00ff */
[----:B------:R-:W-:Y:S01]  /*3e30*/  ISETP.GT.AND P2, PT, R4, 0x31, PT ;  /* 0x000000310400780c */ /* 0x000fe20003f44270 */
[----:B------:R-:W-:Y:S01]  /*3e40*/  @P0 IMAD.MOV.U32 R20, RZ, RZ, R104 ;  /* 0x000000ffff140224 */ /* 0x000fe200078e0068 */
[----:B------:R-:W-:Y:S01]  /*3e50*/  BSSY B1, `(.L_x_76) ;  /* 0x0000009000017945 */ /* 0x000fe20003800000 */
[----:B------:R-:W-:Y:S01]  /*3e60*/  FMUL R19, R14, R89 ;  /* 0x000000590e137220 */ /* 0x000fe20000400000 */
[----:B------:R-:W-:-:S03]  /*3e70*/  @P0 IMAD.MOV.U32 R21, RZ, RZ, R105 ;  /* 0x000000ffff150224 */ /* 0x000fc600078e0069 */
[----:B------:R-:W-:-:S05]  /*3e80*/  FFMA R19, R80, R88, R19 ;  /* 0x0000005850137223 */ /* 0x000fca0000000013 */
[----:B------:R-:W-:-:S05]  /*3e90*/  F2FP.BF16.F32.PACK_AB R19, RZ, R19 ;  /* 0x00000013ff13723e */ /* 0x000fca00000010ff */
[----:B------:R0:W-:Y:S01]  /*3ea0*/  @P0 STG.E.U16 desc[UR38][R20.64+0x60], R19 ;  /* 0x0000601314000986 */ /* 0x0001e2000c101526 */
[----:B------:R-:W-:-:S13]  /*3eb0*/  ISETP.GT.AND P0, PT, R3, RZ, P2 ;  /* 0x000000ff0300720c */ /* 0x000fda0001704270 */
[----:B0-----:R-:W-:Y:S05]  /*3ec0*/  @!P0 BRA `(.L_x_77) ;  /* 0x0000000000048947 */ /* 0x001fea0003800000 */
[----:B------:R0:W5:Y:S02]  /*3ed0*/  LDG.E.LTC128B.U16 R114, desc[UR38][R6.64+0x62] ;  /* 0x0000622606727981 */ /* 0x000164000c1e1520 */
.L_x_77:
[----:B------:R-:W-:Y:S05]  /*3ee0*/  BSYNC B1 ;  /* 0x0000000000017941 */ /* 0x000fea0003800000 */
.L_x_76:
        /* <DEDUP_REMOVED lines=11> */
.L_x_79:
[----:B------:R-:W-:Y:S05]  /*3fa0*/  BSYNC B1 ;  /* 0x0000000000017941 */ /* 0x000fea0003800000 */
.L_x_78:
        /* <DEDUP_REMOVED lines=9> */
.L_x_81:
[----:B------:R-:W-:Y:S05]  /*4040*/  BSYNC B1 ;  /* 0x0000000000017941 */ /* 0x000fea0003800000 */
.L_x_80:
        /* <DEDUP_REMOVED lines=10> */
.L_x_83:
[----:B------:R-:W-:Y:S05]  /*40f0*/  BSYNC B1 ;  /* 0x0000000000017941 */ /* 0x000fea0003800000 */
.L_x_82:
        /* <DEDUP_REMOVED lines=8> */
[----:B------:R-:W-:-:S05]  /*4180*/  IADD3 R20, P0, R15, R110, RZ ;  /* 0x0000006e0f147210 */ /* 0x000fca0007f1e0ff */
[----:B------:R-:W-:Y:S01]  /*4190*/  IMAD.X R21, R5, 0x1, R111, P0 ;  /* 0x0000000105157824 */ /* 0x000fe200000e066f */
[----:B------:R-:W-:-:S05]  /*41a0*/  IADD3 R64, P0, R15, R110, RZ ;  /* 0x0000006e0f407210 */ /* 0x000fca0007f1e0ff */
[----:B------:R-:W-:Y:S01]  /*41b0*/  IMAD.X R65, R5, 0x1, R111, P0 ;  /* 0x0000000105417824 */ /* 0x000fe200000e066f */
[----:B------:R-:W-:-:S05]  /*41c0*/  IADD3 R14, P0, R15, R104, RZ ;  /* 0x000000680f0e7210 */ /* 0x000fca0007f1e0ff */
[----:B------:R-:W-:Y:S01]  /*41d0*/  IMAD.X R15, R5, 0x1, R105, P0 ;  /* 0x00000001050f7824 */ /* 0x000fe200000e0669 */
[----:B------:R-:W-:-:S04]  /*41e0*/  ISETP.GT.AND P0, PT, R4, 0x39, PT ;  /* 0x000000390400780c */ /* 0x000fc80003f04270 */
[----:B------:R-:W-:-:S13]  /*41f0*/  ISETP.GT.AND P4, PT, R3, RZ, P0 ;  /* 0x000000ff0300720c */ /* 0x000fda0000784270 */
[----:B0-----:R-:W-:Y:S05]  /*4200*/  @!P4 BRA `(.L_x_85) ;  /* 0x000000000004c947 */ /* 0x001fea0003800000 */
[----:B------:R0:W5:Y:S02]  /*4210*/  LDG.E.LTC128B.U16 R114, desc[UR38][R6.64+0x72] ;  /* 0x0000722606727981 */ /* 0x000164000c1e1520 */
.L_x_85:
[----:B------:R-:W-:Y:S05]  /*4220*/  BSYNC B1 ;  /* 0x0000000000017941 */ /* 0x000fea0003800000 */
.L_x_84:
        /* <DEDUP_REMOVED lines=9> */
.L_x_87:
[----:B------:R-:W-:Y:S05]  /*42c0*/  BSYNC B1 ;  /* 0x0000000000017941 */ /* 0x000fea0003800000 */
.L_x_86:
        /* <DEDUP_REMOVED lines=9> */
.L_x_89:
[----:B------:R-:W-:Y:S05]  /*4360*/  BSYNC B1 ;  /* 0x0000000000017941 */ /* 0x000fea0003800000 */
.L_x_88:
[----:B-----5:R-:W-:-:S04]  /*4370*/  IMAD.U32 R4, R114, 0x10000, RZ ;  /* 0x0001000072047824 */ /* 0x020fc800078e00ff */
[----:B------:R-:W-:-:S04]  /*4380*/  FMUL R4, R4, R89 ;  /* 0x0000005904047220 */ /* 0x000fc80000400000 */
[----:B------:R-:W-:-:S05]  /*4390*/  FFMA R4, R87, R88, R4 ;  /* 0x0000005857047223 */ /* 0x000fca0000000004 */
[----:B------:R-:W-:-:S04]  /*43a0*/  F2FP.BF16.F32.PACK_AB R4, RZ, R4 ;  /* 0x00000004ff04723e */ /* 0x000fc800000010ff */
[----:B-1-34-:R-:W-:-:S05]  /*43b0*/  PRMT R6, R4, 0x7610, R6 ;  /* 0x0000761004067816 */ /* 0x01afca0000000006 */
[----:B------:R1:W-:Y:S01]  /*43c0*/  @P4 STG.E.U16 desc[UR38][R58.64+0x72], R6 ;  /* 0x000072063a004986 */ /* 0x0003e2000c101526 */
[----:B------:R-:W-:-:S13]  /*43d0*/  ISETP.GT.AND P4, PT, R3, 0x80, P6 ;  /* 0x000000800300780c */ /* 0x000fda0003784270 */
[----:B------:R-:W3:Y:S01]  /*43e0*/  @P4 LDG.E.LTC128B.U16 R114, desc[UR38][R62.64] ;  /* 0x000000263e724981 */ /* 0x000ee2000c1e1520 */
[----:B------:R-:W-:Y:S01]  /*43f0*/  BSSY B1, `(.L_x_90) ;  /* 0x000000a000017945 */ /* 0x000fe20003800000 */
[----:B---3--:R-:W-:-:S04]  /*4400*/  IMAD.U32 R4, R114, 0x10000, RZ ;  /* 0x0001000072047824 */ /* 0x008fc800078e00ff */
[----:B------:R-:W-:-:S04]  /*4410*/  FMUL R5, R4, R89 ;  /* 0x0000005904057220 */ /* 0x000fc80000400000 */
[----:B------:R-:W-:-:S05]  /*4420*/  FFMA R5, R24, R88, R5 ;  /* 0x0000005818057223 */ /* 0x000fca0000000005 */
[----:B------:R-:W-:-:S05]  /*4430*/  F2FP.BF16.F32.PACK_AB R5, RZ, R5 ;  /* 0x00000005ff05723e */ /* 0x000fca00000010ff */
[----:B------:R1:W-:Y:S01]  /*4440*/  @P4 STG.E.U16 desc[UR38][R14.64], R5 ;  /* 0x000000050e004986 */ /* 0x0003e2000c101526 */
[----:B------:R-:W-:-:S04]  /*4450*/  ISETP.NE.AND P4, PT, R117, RZ, PT ;  /* 0x000000ff7500720c */ /* 0x000fc80003f85270 */
[----:B------:R-:W-:-:S13]  /*4460*/  ISETP.GT.AND P4, PT, R3, 0x80, P4 ;  /* 0x000000800300780c */ /* 0x000fda0002784270 */
[----:B-1----:R-:W-:Y:S05]  /*4470*/  @!P4 BRA `(.L_x_91) ;  /* 0x000000000004c947 */ /* 0x002fea0003800000 */
[----:B------:R1:W5:Y:S02]  /*4480*/  LDG.E.LTC128B.U16 R114, desc[UR38][R60.64+0x2] ;  /* 0x000002263c727981 */ /* 0x000364000c1e1520 */
.L_x_91:
[----:B------:R-:W-:Y:S05]  /*4490*/  BSYNC B1 ;  /* 0x0000000000017941 */ /* 0x000fea0003800000 */
.L_x_90:
[----:B-----5:R-:W-:Y:S01]  /*44a0*/  IMAD.U32 R4, R114, 0x10000, RZ ;  /* 0x0001000072047824 */ /* 0x020fe200078e00ff */
[----:B------:R-:W-:Y:S01]  /*44b0*/  ISETP.GT.AND P6, PT, R3, 0x88, P6 ;  /* 0x000000880300780c */ /* 0x000fe200037c4270 */
[----:B------:R-:W-:Y:S01]  /*44c0*/  @P4 IMAD.MOV.U32 R5, RZ, RZ, R15 ;  /* 0x000000ffff054224 */ /* 0x000fe200078e000f */
[----:B------:R-:W-:Y:S01]  /*44d0*/  BSSY B1, `(.L_x_92) ;  /* 0x0000009000017945 */ /* 0x000fe20003800000 */
[----:B------:R-:W-:-:S04]  /*44e0*/  FMUL R4, R4, R89 ;  /* 0x0000005904047220 */ /* 0x000fc80000400000 */
[----:B------:R-:W-:-:S05]  /*44f0*/  FFMA R4, R25, R88, R4 ;  /* 0x0000005819047223 */ /* 0x000fca0000000004 */
[----:B------:R-:W-:-:S04]  /*4500*/  F2FP.BF16.F32.PACK_AB R4, RZ, R4 ;  /* 0x00000004ff04723e */ /* 0x000fc800000010ff */
[----:B------:R-:W-:Y:S01]  /*4510*/  PRMT R6, R4, 0x7610, R6 ;  /* 0x0000761004067816 */ /* 0x000fe20000000006 */
[----:B------:R-:W-:-:S05]  /*4520*/  @P4 IMAD.MOV.U32 R4, RZ, RZ, R14 ;  /* 0x000000ffff044224 */ /* 0x000fca00078e000e */
[----:B------:R3:W-:Y:S01]  /*4530*/  @P4 STG.E.U16 desc[UR38][R4.64+0x2], R6 ;  /* 0x0000020604004986 */ /* 0x0007e2000c101526 */
[----:B------:R-:W-:Y:S05]  /*4540*/  @!P6 BRA `(.L_x_93) ;  /* 0x000000000004e947 */ /* 0x000fea0003800000 */
[----:B------:R4:W5:Y:S02]  /*4550*/  LDG.E.LTC128B.U16 R114, desc[UR38][R8.64] ;  /* 0x0000002608727981 */ /* 0x000964000c1e1520 */
.L_x_93:
[----:B------:R-:W-:Y:S05]  /*4560*/  BSYNC B1 ;  /* 0x0000000000017941 */ /* 0x000fea0003800000 */
.L_x_92:
[----:B---3-5:R-:W-:Y:S01]  /*4570*/  IMAD.U32 R4, R114, 0x10000, RZ ;  /* 0x0001000072047824 */ /* 0x028fe200078e00ff */
[----:B------:R-:W-:Y:S01]  /*4580*/  ISETP.NE.AND P4, PT, R117, RZ, PT ;  /* 0x000000ff7500720c */ /* 0x000fe20003f85270 */
[----:B------:R-:W-:Y:S02]  /*4590*/  BSSY B1, `(.L_x_94) ;  /* 0x0000008000017945 */ /* 0x000fe40003800000 */
[----:B------:R-:W-:Y:S01]  /*45a0*/  FMUL R5, R4, R89 ;  /* 0x0000005904057220 */ /* 0x000fe20000400000 */
[----:B------:R-:W-:-:S03]  /*45b0*/  ISETP.GT.AND P4, PT, R3, 0x88, P4 ;  /* 0x000000880300780c */ /* 0x000fc60002784270 */
[----:B------:R-:W-:-:S05]  /*45c0*/  FFMA R5, R26, R88, R5 ;  /* 0x000000581a057223 */ /* 0x000fca0000000005 */
[----:B------:R-:W-:-:S05]  /*45d0*/  F2FP.BF16.F32.PACK_AB R5, RZ, R5 ;  /* 0x00000005ff05723e */ /* 0x000fca00000010ff */
[----:B------:R3:W-:Y:S01]  /*45e0*/  @P6 STG.E.U16 desc[UR38][R20.64], R5 ;  /* 0x0000000514006986 */ /* 0x0007e2000c101526 */
[----:B------:R-:W-:Y:S05]  /*45f0*/  @!P4 BRA `(.L_x_95) ;  /* 0x000000000004c947 */ /* 0x000fea0003800000 */
[----:B------:R0:W5:Y:S02]  /*4600*/  LDG.E.LTC128B.U16 R114, desc[UR38][R12.64+0x2] ;  /* 0x000002260c727981 */ /* 0x000164000c1e1520 */
.L_x_95:
[----:B------:R-:W-:Y:S05]  /*4610*/  BSYNC B1 ;  /* 0x0000000000017941 */ /* 0x000fea0003800000 */
.L_x_94:
[----:B-----5:R-:W-:Y:S01]  /*4620*/  IMAD.U32 R4, R114, 0x10000, RZ ;  /* 0x0001000072047824 */ /* 0x020fe200078e00ff */
[----:B------:R-:W-:Y:S01]  /*4630*/  ISETP.NE.AND P6, PT, R115, RZ, PT ;  /* 0x000000ff7300720c */ /* 0x000fe20003fc5270 */
[----:B------:R-:W-:Y:S02]  /*4640*/  BSSY B1, `(.L_x_96) ;  /* 0x0000008000017945 */ /* 0x000fe40003800000 */
[----:B------:R-:W-:-:S04]  /*4650*/  FMUL R4, R4, R89 ;  /* 0x0000005904047220 */ /* 0x000fc80000400000 */
[----:B------:R-:W-:-:S05]  /*4660*/  FFMA R4, R27, R88, R4 ;  /* 0x000000581b047223 */ /* 0x000fca0000000004 */
[----:B------:R-:W-:-:S05]  /*4670*/  F2FP.BF16.F32.PACK_AB R4, RZ, R4 ;  /* 0x00000004ff04723e */ /* 0x000fca00000010ff */
[----:B------:R0:W-:Y:S01]  /*4680*/  @P4 STG.E.U16 desc[UR38][R64.64+0x2], R4 ;  /* 0x0000020440004986 */ /* 0x0001e2000c101526 */
[----:B------:R-:W-:-:S13]  /*4690*/  ISETP.GT.AND P4, PT, R3, 0x80, P6 ;  /* 0x000000800300780c */ /* 0x000fda0003784270 */
[----:B0-----:R-:W-:Y:S05]  /*46a0*/  @!P4 BRA `(.L_x_97) ;  /* 0x000000000004c947 */ /* 0x001fea0003800000 */
[----:B------:R0:W5:Y:S02]  /*46b0*/  LDG.E.LTC128B.U16 R114, desc[UR38][R60.64+0x10] ;  /* 0x000010263c727981 */ /* 0x000164000c1e1520 */
.L_x_97:
[----:B------:R-:W-:Y:S05]  /*46c0*/  BSYNC B1 ;  /* 0x0000000000017941 */ /* 0x000fea0003800000 */
.L_x_96:
[----:B-----5:R-:W-:Y:S01]  /*46d0*/  IMAD.U32 R4, R114, 0x10000, RZ ;  /* 0x0001000072047824 */ /* 0x020fe200078e00ff */
[----:B------:R-:W-:Y:S01]  /*46e0*/  ISETP.NE.AND P6, PT, R118, RZ, PT ;  /* 0x000000ff7600720c */ /* 0x000fe20003fc5270 */
[----:B------:R-:W-:Y:S02]  /*46f0*/  BSSY B1, `(.L_x_98) ;  /* 0x000000b000017945 */ /* 0x000fe40003800000 */
[----:B---3--:R-:W-:Y:S01]  /*4700*/  FMUL R5, R4, R89 ;  /* 0x0000005904057220 */ /* 0x008fe20000400000 */
[----:B------:R-:W-:-:S03]  /*4710*/  @P4 IMAD.MOV.U32 R4, RZ, RZ, R14 ;  /* 0x000000ffff044224 */ /* 0x000fc600078e000e */
[----:B------:R-:W-:-:S05]  /*4720*/  FFMA R5, R28, R88, R5 ;  /* 0x000000581c057223 */ /* 0x000fca0000000005 */
[----:B------:R-:W-:-:S04]  /*4730*/  F2FP.BF16.F32.PACK_AB R5, RZ, R5 ;  /* 0x00000005ff05723e */ /* 0x000fc800000010ff */
[----:B------:R-:W-:Y:S01]  /*4740*/  PRMT R6, R5, 0x7610, R6 ;  /* 0x0000761005067816 */ /* 0x000fe20000000006 */
[----:B------:R-:W-:-:S05]  /*4750*/  @P4 IMAD.MOV.U32 R5, RZ, RZ, R15 ;  /* 0x000000ffff054224 */ /* 0x000fca00078e000f */
[----:B------:R3:W-:Y:S01]  /*4760*/  @P4 STG.E.U16 desc[UR38][R4.64+0x10], R6 ;  /* 0x0000100604004986 */ /* 0x0007e2000c101526 */
[----:B------:R-:W-:-:S13]  /*4770*/  ISETP.GT.AND P4, PT, R3, 0x80, P6 ;  /* 0x000000800300780c */ /* 0x000fda0003784270 */
[----:B---3--:R-:W-:Y:S05]  /*4780*/  @!P4 BRA `(.L_x_99) ;  /* 0x000000000004c947 */ /* 0x008fea0003800000 */
[----:B------:R3:W5:Y:S02]  /*4790*/  LDG.E.LTC128B.U16 R114, desc[UR38][R60.64+0x12] ;  /* 0x000012263c727981 */ /* 0x000764000c1e1520 */
.L_x_99:
[----:B------:R-:W-:Y:S05]  /*47a0*/  BSYNC B1 ;  /* 0x0000000000017941 */ /* 0x000fea0003800000 */
.L_x_98:
[----:B-----5:R-:W-:Y:S01]  /*47b0*/  IMAD.U32 R4, R114, 0x10000, RZ ;  /* 0x0001000072047824 */ /* 0x020fe200078e00ff */
[----:B------:R-:W-:Y:S01]  /*47c0*/  BSSY B1, `(.L_x_100) ;  /* 0x000000c000017945 */ /* 0x000fe20003800000 */
[----:B------:R-:W-:Y:S02]  /*47d0*/  @P4 IMAD.MOV.U32 R5, RZ, RZ, R15 ;  /* 0x000000ffff054224 */ /* 0x000fe400078e000f */
[----:B------:R-:W-:-:S04]  /*47e0*/  FMUL R4, R4, R89 ;  /* 0x0000005904047220 */ /* 0x000fc80000400000 */
[----:B------:R-:W-:-:S05]  /*47f0*/  FFMA R4, R29, R88, R4 ;  /* 0x000000581d047223 */ /* 0x000fca0000000004 */
[----:B------:R-:W-:-:S04]  /*4800*/  F2FP.BF16.F32.PACK_AB R4, RZ, R4 ;  /* 0x00000004ff04723e */ /* 0x000fc800000010ff */
[----:B------:R-:W-:Y:S01]  /*4810*/  PRMT R6, R4, 0x7610, R6 ;  /* 0x0000761004067816 */ /* 0x000fe20000000006 */
[----:B------:R-:W-:-:S05]  /*4820*/  @P4 IMAD.MOV.U32 R4, RZ, RZ, R14 ;  /* 0x000000ffff044224 */ /* 0x000fca00078e000e */
[----:B------:R0:W-:Y:S01]  /*4830*/  @P4 STG.E.U16 desc[UR38][R4.64+0x12], R6 ;  /* 0x0000120604004986 */ /* 0x0001e2000c101526 */
[----:B------:R-:W-:-:S04]  /*4840*/  ISETP.NE.AND P4, PT, R115, RZ, PT ;  /* 0x000000ff7300720c */ /* 0x000fc80003f85270 */
[----:B------:R-:W-:-:S13]  /*4850*/  ISETP.GT.AND P4, PT, R3, 0x88, P4 ;  /* 0x000000880300780c */ /* 0x000fda0002784270 */
[----:B0-----:R-:W-:Y:S05]  /*4860*/  @!P4 BRA `(.L_x_101) ;  /* 0x000000000004c947 */ /* 0x001fea0003800000 */
[----:B------:R0:W5:Y:S02]  /*4870*/  LDG.E.LTC128B.U16 R114, desc[UR38][R12.64+0x10] ;  /* 0x000010260c727981 */ /* 0x000164000c1e1520 */
.L_x_101:
[----:B------:R-:W-:Y:S05]  /*4880*/  BSYNC B1 ;  /* 0x0000000000017941 */ /* 0x000fea0003800000 */
.L_x_100:
        /* <DEDUP_REMOVED lines=9> */
.L_x_103:
[----:B------:R-:W-:Y:S05]  /*4920*/  BSYNC B1 ;  /* 0x0000000000017941 */ /* 0x000fea0003800000 */
.L_x_102:
[----:B-----5:R-:W-:Y:S01]  /*4930*/  IMAD.U32 R4, R114, 0x10000, RZ ;  /* 0x0001000072047824 */ /* 0x020fe200078e00ff */
[----:B------:R-:W-:Y:S01]  /*4940*/  ISETP.NE.AND P6, PT, R119, RZ, PT ;  /* 0x000000ff7700720c */ /* 0x000fe20003fc5270 */
        /* <DEDUP_REMOVED lines=8> */
[----:B------:R-:W-:-:S13]  /*49d0*/  ISETP.GT.AND P4, PT, R3, 0x80, P6 ;  /* 0x000000800300780c */ /* 0x000fda0003784270 */
[----:B0-----:R-:W-:Y:S05]  /*49e0*/  @!P4 BRA `(.L_x_105) ;  /* 0x000000000004c947 */ /* 0x001fea0003800000 */
[----:B------:R0:W5:Y:S02]  /*49f0*/  LDG.E.LTC128B.U16 R114, desc[UR38][R60.64+0x20] ;  /* 0x000020263c727981 */ /* 0x000164000c1e1520 */
.L_x_105:
[----:B------:R-:W-:Y:S05]  /*4a00*/  BSYNC B1 ;  /* 0x0000000000017941 */ /* 0x000fea0003800000 */
.L_x_104:
[----:B-----5:R-:W-:Y:S01]  /*4a10*/  IMAD.U32 R4, R114, 0x10000, RZ ;  /* 0x0001000072047824 */ /* 0x020fe200078e00ff */
[----:B------:R-:W-:Y:S01]  /*4a20*/  ISETP.NE.AND P6, PT, R101, RZ, PT ;  /* 0x000000ff6500720c */ /* 0x000fe20003fc5270 */
[----:B------:R-:W-:Y:S02]  /*4a30*/  BSSY B1, `(.L_x_106) ;  /* 0x000000b000017945 */ /* 0x000fe40003800000 */
[----:B------:R-:W-:Y:S01]  /*4a40*/  FMUL R5, R4, R89 ;  /* 0x0000005904057220 */ /* 0x000fe20000400000 */
[----:B------:R-:W-:-:S03]  /*4a50*/  @P4 IMAD.MOV.U32 R4, RZ, RZ, R14 ;  /* 0x000000ffff044224 */ /* 0x000fc600078e000e */
        /* <DEDUP_REMOVED lines=8> */
.L_x_107:
[----:B------:R-:W-:Y:S05]  /*4ae0*/  BSYNC B1 ;  /* 0x0000000000017941 */ /* 0x000fea0003800000 */
.L_x_106:
        /* <DEDUP_REMOVED lines=13> */
.L_x_109:
[----:B------:R-:W-:Y:S05]  /*4bc0*/  BSYNC B1 ;  /* 0x0000000000017941 */ /* 0x000fea0003800000 */
.L_x_108:
[----:B-----5:R-:W-:Y:S01]  /*4bd0*/  IMAD.U32 R4, R114, 0x10000, RZ ;  /* 0x0001000072047824 */ /* 0x020fe200078e00ff */
[----:B------:R-:W-:Y:S03]  /*4be0*/  BSSY B1, `(.L_x_110) ;  /* 0x000000b000017945 */ /* 0x000fe60003800000 */
        /* <DEDUP_REMOVED lines=10> */
.L_x_111:
[----:B------:R-:W-:Y:S05]  /*4c90*/  BSYNC B1 ;  /* 0x0000000000017941 */ /* 0x000fea0003800000 */
.L_x_110:
        /* <DEDUP_REMOVED lines=13> */
.L_x_113:
[----:B------:R-:W-:Y:S05]  /*4d70*/  BSYNC B1 ;  /* 0x0000000000017941 */ /* 0x000fea0003800000 */
.L_x_112:
        /* <DEDUP_REMOVED lines=13> */
.L_x_115:
[----:B------:R-:W-:Y:S05]  /*4e50*/  BSYNC B1 ;  /* 0x0000000000017941 */ /* 0x000fea0003800000 */
.L_x_114:
        /* <DEDUP_REMOVED lines=13> */
.L_x_117:
[----:B------:R-:W-:Y:S05]  /*4f30*/  BSYNC B1 ;  /* 0x0000000000017941 */ /* 0x000fea0003800000 */
.L_x_116:
        /* <DEDUP_REMOVED lines=12> */
.L_x_119:
[----:B------:R-:W-:Y:S05]  /*5000*/  BSYNC B1 ;  /* 0x0000000000017941 */ /* 0x000fea0003800000 */
.L_x_118:
        /* <DEDUP_REMOVED lines=13> */
.L_x_121:
[----:B------:R-:W-:Y:S05]  /*50e0*/  BSYNC B1 ;  /* 0x0000000000017941 */ /* 0x000fea0003800000 */
.L_x_120:
        /* <DEDUP_REMOVED lines=13> */
.L_x_123:
[----:B------:R-:W-:Y:S05]  /*51c0*/  BSYNC B1 ;  /* 0x0000000000017941 */ /* 0x000fea0003800000 */
.L_x_122:
        /* <DEDUP_REMOVED lines=13> */
.L_x_125:
[----:B------:R-:W-:Y:S05]  /*52a0*/  BSYNC B1 ;  /* 0x0000000000017941 */ /* 0x000fea0003800000 */
.L_x_124:
        /* <DEDUP_REMOVED lines=12> */
.L_x_127:
[----:B------:R-:W-:Y:S05]  /*5370*/  BSYNC B1 ;  /* 0x0000000000017941 */ /* 0x000fea0003800000 */
.L_x_126:
        /* <DEDUP_REMOVED lines=13> */
.L_x_129:
[----:B------:R-:W-:Y:S05]  /*5450*/  BSYNC B1 ;  /* 0x0000000000017941 */ /* 0x000fea0003800000 */
.L_x_128:
        /* <DEDUP_REMOVED lines=12> */
.L_x_131:
[----:B------:R-:W-:Y:S05]  /*5520*/  BSYNC B1 ;  /* 0x0000000000017941 */ /* 0x000fea0003800000 */
.L_x_130:
        /* <DEDUP_REMOVED lines=12> */
.L_x_133:
[----:B------:R-:W-:Y:S05]  /*55f0*/  BSYNC B1 ;  /* 0x0000000000017941 */ /* 0x000fea0003800000 */
.L_x_132:
[----:B-----5:R-:W-:Y:S01]  /*5600*/  IMAD.U32 R4, R114, 0x10000, RZ ;  /* 0x0001000072047824 */ /* 0x020fe200078e00ff */
[----:B------:R-:W-:Y:S01]  /*5610*/  ISETP.GT.AND P5, PT, R3, 0x88, P5 ;  /* 0x000000880300780c */ /* 0x000fe20002fa4270 */
        /* <DEDUP_REMOVED lines=8> */
[----:B------:R-:W-:Y:S05]  /*56a0*/  @!P5 BRA `(.L_x_135) ;  /* 0x000000000004d947 */ /* 0x000fea0003800000 */
[----:B------:R0:W5:Y:S02]  /*56b0*/  LDG.E.LTC128B.U16 R114, desc[UR38][R12.64+0x52] ;  /* 0x000052260c727981 */ /* 0x000164000c1e1520 */
.L_x_135:
[----:B------:R-:W-:Y:S05]  /*56c0*/  BSYNC B1 ;  /* 0x0000000000017941 */ /* 0x000fea0003800000 */
.L_x_134:
[----:B0----5:R-:W-:Y:S01]  /*56d0*/  IMAD.U32 R4, R114, 0x10000, RZ ;  /* 0x0001000072047824 */ /* 0x021fe200078e00ff */
        /* <DEDUP_REMOVED lines=11> */
.L_x_137:
[----:B------:R-:W-:Y:S05]  /*5790*/  BSYNC B1 ;  /* 0x0000000000017941 */ /* 0x000fea0003800000 */
.L_x_136:
[----:B0----5:R-:W-:Y:S01]  /*57a0*/  IMAD.U32 R4, R114, 0x10000, RZ ;  /* 0x0001000072047824 */ /* 0x021fe200078e00ff */
        /* <DEDUP_REMOVED lines=11> */
.L_x_139:
[----:B------:R-:W-:Y:S05]  /*5860*/  BSYNC B1 ;  /* 0x0000000000017941 */ /* 0x000fea0003800000 */
.L_x_138:
        /* <DEDUP_REMOVED lines=12> */
.L_x_141:
[----:B------:R-:W-:Y:S05]  /*5930*/  BSYNC B1 ;  /* 0x0000000000017941 */ /* 0x000fea0003800000 */
.L_x_140:
        /* <DEDUP_REMOVED lines=12> */
.L_x_143:
[----:B------:R-:W-:Y:S05]  /*5a00*/  BSYNC B1 ;  /* 0x0000000000017941 */ /* 0x000fea0003800000 */
.L_x_142:
        /* <DEDUP_REMOVED lines=12> */
.L_x_145:
[----:B------:R-:W-:Y:S05]  /*5ad0*/  BSYNC B1 ;  /* 0x0000000000017941 */ /* 0x000fea0003800000 */
.L_x_144:
        /* <DEDUP_REMOVED lines=12> */
.L_x_147:
[----:B------:R-:W-:Y:S05]  /*5ba0*/  BSYNC B1 ;  /* 0x0000000000017941 */ /* 0x000fea0003800000 */
.L_x_146:
        /* <DEDUP_REMOVED lines=9> */
.L_x_149:
[----:B------:R-:W-:Y:S05]  /*5c40*/  BSYNC B1 ;  /* 0x0000000000017941 */ /* 0x000fea0003800000 */
.L_x_148:
        /* <DEDUP_REMOVED lines=12> */
.L_x_151:
[----:B------:R-:W-:Y:S05]  /*5d10*/  BSYNC B1 ;  /* 0x0000000000017941 */ /* 0x000fea0003800000 */
.L_x_150:
[----:B------:R-:W-:Y:S05]  /*5d20*/  @!P0 BRA `(.L_x_152) ;  /* 0x0000001400848947 */ /* 0x000fea0003800000 */
[----:B-----5:R-:W-:-:S04]  /*5d30*/  IMAD.U32 R114, R114, 0x10000, RZ ;  /* 0x0001000072727824 */ /* 0x020fc800078e00ff */
[----:B------:R-:W-:-:S04]  /*5d40*/  FMUL R114, R114, R89 ;  /* 0x0000005972727220 */ /* 0x000fc80000400000 */
[----:B------:R-:W-:-:S05]  /*5d50*/  FFMA R114, R55, R88, R114 ;  /* 0x0000005837727223 */ /* 0x000fca0000000072 */
[----:B------:R-:W-:-:S05]  /*5d60*/  F2FP.BF16.F32.PACK_AB R114, RZ, R114 ;  /* 0x00000072ff72723e */ /* 0x000fca00000010ff */
[----:B------:R0:W-:Y:S01]  /*5d70*/  STG.E.U16 desc[UR38][R10.64+0x72], R114 ;  /* 0x000072720a007986 */ /* 0x0001e2000c101526 */
[----:B------:R-:W-:Y:S05]  /*5d80*/  BRA `(.L_x_152) ;  /* 0x00000014006c7947 */ /* 0x000fea0003800000 */
.L_x_29:
[----:B------:R-:W-:Y:S01]  /*5d90*/  ULDC.64 UR4, c[0x0][0x5c0] ;  /* 0x0001700000047ab9 */ /* 0x000fe20000000a00 */
[-C--:B------:R-:W-:Y:S01]  /*5da0*/  FMUL R56, R56, R88.reuse ;  /* 0x0000005838387220 */ /* 0x080fe20000400000 */
[----:B------:R-:W-:Y:S01]  /*5db0*/  LEA R10, P1, R112, UR4, 0x1 ;  /* 0x00000004700a7c11 */ /* 0x000fe2000f8208ff */
[----:B------:R-:W-:Y:S01]  /*5dc0*/  IMAD.SHL.U32 R7, R94, 0x2, RZ ;  /* 0x000000025e077824 */ /* 0x000fe200078e00ff */
[----:B------:R-:W-:Y:S01]  /*5dd0*/  ISETP.GT.AND P3, PT, R4, 0x1, PT ;  /* 0x000000010400780c */ /* 0x000fe20003f64270 */
[----:B------:R-:W-:Y:S01]  /*5de0*/  FMUL R57, R57, R88 ;  /* 0x0000005839397220 */ /* 0x000fe20000400000 */
[----:B------:R-:W-:Y:S01]  /*5df0*/  F2FP.BF16.F32.PACK_AB R56, RZ, R56 ;  /* 0x00000038ff38723e */ /* 0x000fe200000010ff */
[-C--:B------:R-:W-:Y:S01]  /*5e00*/  FMUL R58, R58, R88.reuse ;  /* 0x000000583a3a7220 */ /* 0x080fe20000400000 */
[----:B------:R-:W-:Y:S01]  /*5e10*/  LEA.HI.X R11, R112, UR5, R105, 0x1, P1 ;  /* 0x00000005700b7c11 */ /* 0x000fe200088f0c69 */
[-C--:B------:R-:W-:Y:S01]  /*5e20*/  FMUL R59, R59, R88.reuse ;  /* 0x000000583b3b7220 */ /* 0x080fe20000400000 */
[----:B------:R-:W-:Y:S01]  /*5e30*/  ISETP.GT.AND P1, PT, R3, RZ, P3 ;  /* 0x000000ff0300720c */ /* 0x000fe20001f24270 */
[----:B------:R-:W-:Y:S01]  /*5e40*/  IMAD.SHL.U32 R19, R95, 0x2, RZ ;  /* 0x000000025f137824 */ /* 0x000fe200078e00ff */
[----:B------:R-:W-:Y:S01]  /*5e50*/  ISETP.GT.AND P2, PT, R3, 0x8, P6 ;  /* 0x000000080300780c */ /* 0x000fe20003744270 */
[----:B------:R-:W-:Y:S01]  /*5e60*/  @P0 STG.E.U16 desc[UR38][R10.64], R56 ;  /* 0x000000380a000986 */ /* 0x000fe2000c101526 */
[----:B------:R-:W-:Y:S01]  /*5e70*/  SHF.L.U64.HI R5, R94, 0x1, R93 ;  /* 0x000000015e057819 */ /* 0x000fe2000001025d */
[----:B------:R-:W-:Y:S01]  /*5e80*/  FMUL R60, R60, R88 ;  /* 0x000000583c3c7220 */ /* 0x000fe20000400000 */
[----:B------:R-:W-:Y:S01]  /*5e90*/  IADD3 R8, P0, R7, R10, RZ ;  /* 0x0000000a07087210 */ /* 0x000fe20007f1e0ff */
[-C--:B------:R-:W-:Y:S01]  /*5ea0*/  FMUL R61, R61, R88.reuse ;  /* 0x000000583d3d7220 */ /* 0x080fe20000400000 */
[----:B------:R-:W-:Y:S01]  /*5eb0*/  F2FP.BF16.F32.PACK_AB R57, RZ, R57 ;  /* 0x00000039ff39723e */ /* 0x000fe200000010ff */
[----:B------:R-:W-:Y:S01]  /*5ec0*/  FMUL R63, R63, R88 ;  /* 0x000000583f3f7220 */ /* 0x000fe20000400000 */
[----:B------:R-:W-:Y:S01]  /*5ed0*/  F2FP.BF16.F32.PACK_AB R58, RZ, R58 ;  /* 0x0000003aff3a723e */ /* 0x000fe200000010ff */
[----:B------:R-:W-:Y:S01]  /*5ee0*/  IMAD.X R9, R5, 0x1, R11, P0 ;  /* 0x0000000105097824 */ /* 0x000fe200000e060b */
[----:B------:R-:W-:Y:S01]  /*5ef0*/  ISETP.GT.AND P0, PT, R3, 0x8, P3 ;  /* 0x000000080300780c */ /* 0x000fe20001f04270 */
[----:B------:R-:W-:Y:S01]  /*5f00*/  @P1 STG.E.U16 desc[UR38][R10.64+0x2], R57 ;  /* 0x000002390a001986 */ /* 0x000fe2000c101526 */
[----:B------:R-:W-:Y:S01]  /*5f10*/  F2FP.BF16.F32.PACK_AB R59, RZ, R59 ;  /* 0x0000003bff3b723e */ /* 0x000fe200000010ff */
[----:B------:R-:W-:Y:S01]  /*5f20*/  FMUL R62, R62, R88 ;  /* 0x000000583e3e7220 */ /* 0x000fe20000400000 */
[----:B------:R-:W-:Y:S01]  /*5f30*/  SHF.L.U64.HI R13, R95, 0x1, R92 ;  /* 0x000000015f0d7819 */ /* 0x000fe2000001025c */
[----:B------:R-:W-:Y:S01]  /*5f40*/  @P2 STG.E.U16 desc[UR38][R8.64], R58 ;  /* 0x0000003a08002986 */ /* 0x000fe2000c101526 */
[----:B------:R-:W-:Y:S01]  /*5f50*/  IADD3 R6, P1, P2, R19, R10, R7 ;  /* 0x0000000a13067210 */ /* 0x000fe20007a3e007 */
[-C--:B------:R-:W-:Y:S01]  /*5f60*/  FMUL R64, R64, R88.reuse ;  /* 0x0000005840407220 */ /* 0x080fe20000400000 */
[C---:B------:R-:W-:Y:S01]  /*5f70*/  ISETP.GT.AND P4, PT, R4.reuse, 0x8, PT ;  /* 0x000000080400780c */ /* 0x040fe20003f84270 */
[-C--:B------:R-:W-:Y:S01]  /*5f80*/  FMUL R65, R65, R88.reuse ;  /* 0x0000005841417220 */ /* 0x080fe20000400000 */
[----:B------:R-:W-:Y:S01]  /*5f90*/  ISETP.GT.AND P3, PT, R4, 0x9, PT ;  /* 0x000000090400780c */ /* 0x000fe20003f64270 */
[-C--:B------:R-:W-:Y:S01]  /*5fa0*/  FMUL R66, R66, R88.reuse ;  /* 0x0000005842427220 */ /* 0x080fe20000400000 */
[----:B------:R-:W-:Y:S01]  /*5fb0*/  IADD3.X R7, R13, R11, R5, P1, P2 ;  /* 0x0000000b0d077210 */ /* 0x000fe20000fe4405 */
[----:B------:R-:W-:Y:S01]  /*5fc0*/  @P0 STG.E.U16 desc[UR38][R8.64+0x2], R59 ;  /* 0x0000023b08000986 */ /* 0x000fe2000c101526 */
[----:B------:R-:W-:Y:S01]  /*5fd0*/  ISETP.GT.AND P1, PT, R3, RZ, P4 ;  /* 0x000000ff0300720c */ /* 0x000fe20002724270 */
[-C--:B------:R-:W-:Y:S01]  /*5fe0*/  FMUL R67, R67, R88.reuse ;  /* 0x0000005843437220 */ /* 0x080fe20000400000 */
[----:B------:R-:W-:Y:S01]  /*5ff0*/  ISETP.GT.AND P0, PT, R3, RZ, P3 ;  /* 0x000000ff0300720c */ /* 0x000fe20001f04270 */
[----:B------:R-:W-:Y:S01]  /*6000*/  FMUL R68, R68, R88 ;  /* 0x0000005844447220 */ /* 0x000fe20000400000 */
[----:B------:R-:W-:Y:S01]  /*6010*/  F2FP.BF16.F32.PACK_AB R60, RZ, R60 ;  /* 0x0000003cff3c723e */ /* 0x000fe200000010ff */
[-C--:B------:R-:W-:Y:S01]  /*6020*/  FMUL R69, R69, R88.reuse ;  /* 0x0000005845457220 */ /* 0x080fe20000400000 */
[----:B------:R-:W-:Y:S01]  /*6030*/  F2FP.BF16.F32.PACK_AB R61, RZ, R61 ;  /* 0x0000003dff3d723e */ /* 0x000fe200000010ff */
[-C--:B------:R-:W-:Y:S01]  /*6040*/  FMUL R70, R70, R88.reuse ;  /* 0x0000005846467220 */ /* 0x080fe20000400000 */
[----:B------:R-:W-:Y:S01]  /*6050*/  F2FP.BF16.F32.PACK_AB R63, RZ, R63 ;  /* 0x0000003fff3f723e */ /* 0x000fe200000010ff */
[----:B------:R-:W-:Y:S01]  /*6060*/  FMUL R71, R71, R88 ;  /* 0x0000005847477220 */ /* 0x000fe20000400000 */
[----:B------:R-:W-:Y:S01]  /*6070*/  F2FP.BF16.F32.PACK_AB R62, RZ, R62 ;  /* 0x0000003eff3e723e */ /* 0x000fe200000010ff */
[----:B------:R-:W-:Y:S01]  /*6080*/  FMUL R72, R72, R88 ;  /* 0x0000005848487220 */ /* 0x000fe20000400000 */
[----:B------:R-:W-:Y:S01]  /*6090*/  F2FP.BF16.F32.PACK_AB R64, RZ, R64 ;  /* 0x00000040ff40723e */ /* 0x000fe200000010ff */
[----:B------:R-:W-:Y:S01]  /*60a0*/  @P1 STG.E.U16 desc[UR38][R10.64+0x10], R60 ;  /* 0x0000103c0a001986 */ /* 0x000fe2000c101526 */
[----:B------:R-:W-:Y:S01]  /*60b0*/  ISETP.GT.AND P1, PT, R3, 0x8, P4 ;  /* 0x000000080300780c */ /* 0x000fe20002724270 */
[-C--:B------:R-:W-:Y:S01]  /*60c0*/  FMUL R73, R73, R88.reuse ;  /* 0x0000005849497220 */ /* 0x080fe20000400000 */
[----:B------:R-:W-:Y:S01]  /*60d0*/  ISETP.GT.AND P2, PT, R4, 0x11, PT ;  /* 0x000000110400780c */ /* 0x000fe20003f44270 */
[----:B------:R-:W-:Y:S01]  /*60e0*/  @P0 STG.E.U16 desc[UR38][R10.64+0x12], R61 ;  /* 0x0000123d0a000986 */ /* 0x000fe2000c101526 */
[----:B------:R-:W-:Y:S01]  /*60f0*/  ISETP.GT.AND P0, PT, R3, 0x8, P3 ;  /* 0x000000080300780c */ /* 0x000fe20001f04270 */
[-C--:B------:R-:W-:Y:S01]  /*6100*/  FMUL R74, R74, R88.reuse ;  /* 0x000000584a4a7220 */ /* 0x080fe20000400000 */
[----:B------:R-:W-:Y:S01]  /*6110*/  ISETP.GT.AND P3, PT, R4, 0x10, PT ;  /* 0x000000100400780c */ /* 0x000fe20003f64270 */
[-C--:B------:R-:W-:Y:S01]  /*6120*/  FMUL R75, R75, R88.reuse ;  /* 0x000000584b4b7220 */ /* 0x080fe20000400000 */
[----:B------:R-:W-:Y:S01]  /*6130*/  F2FP.BF16.F32.PACK_AB R65, RZ, R65 ;  /* 0x00000041ff41723e */ /* 0x000fe200000010ff */
[----:B------:R-:W-:Y:S01]  /*6140*/  FMUL R76, R76, R88 ;  /* 0x000000584c4c7220 */ /* 0x000fe20000400000 */
[----:B------:R-:W-:Y:S01]  /*6150*/  F2FP.BF16.F32.PACK_AB R66, RZ, R66 ;  /* 0x00000042ff42723e */ /* 0x000fe200000010ff */
[----:B------:R-:W-:Y:S01]  /*6160*/  FMUL R77, R77, R88 ;  /* 0x000000584d4d7220 */ /* 0x000fe20000400000 */
[----:B------:R-:W-:Y:S01]  /*6170*/  F2FP.BF16.F32.PACK_AB R67, RZ, R67 ;  /* 0x00000043ff43723e */ /* 0x000fe200000010ff */
[----:B------:R-:W-:Y:S01]  /*6180*/  @P1 STG.E.U16 desc[UR38][R8.64+0x10], R62 ;  /* 0x0000103e08001986 */ /* 0x000fe2000c101526 */
[----:B------:R-:W-:Y:S01]  /*6190*/  F2FP.BF16.F32.PACK_AB R68, RZ, R68 ;  /* 0x00000044ff44723e */ /* 0x000fe200000010ff */
[-C--:B------:R-:W-:Y:S01]  /*61a0*/  FMUL R78, R78, R88.reuse ;  /* 0x000000584e4e7220 */ /* 0x080fe20000400000 */
[----:B------:R-:W-:Y:S01]  /*61b0*/  ISETP.GT.AND P1, PT, R4, 0x19, PT ;  /* 0x000000190400780c */ /* 0x000fe20003f24270 */
[----:B------:R-:W-:Y:S01]  /*61c0*/  @P0 STG.E.U16 desc[UR38][R8.64+0x12], R63 ;  /* 0x0000123f08000986 */ /* 0x000fe2000c101526 */
[----:B------:R-:W-:Y:S01]  /*61d0*/  ISETP.GT.AND P0, PT, R3, RZ, P3 ;  /* 0x000000ff0300720c */ /* 0x000fe20001f04270 */
[-C--:B------:R-:W-:Y:S01]  /*61e0*/  FMUL R79, R79, R88.reuse ;  /* 0x000000584f4f7220 */ /* 0x080fe20000400000 */
[----:B------:R-:W-:Y:S01]  /*61f0*/  F2FP.BF16.F32.PACK_AB R69, RZ, R69 ;  /* 0x00000045ff45723e */ /* 0x000fe200000010ff */
[----:B------:R-:W-:Y:S01]  /*6200*/  FMUL R80, R80, R88 ;  /* 0x0000005850507220 */ /* 0x000fe20000400000 */
[----:B------:R-:W-:Y:S01]  /*6210*/  F2FP.BF16.F32.PACK_AB R70, RZ, R70 ;  /* 0x00000046ff46723e */ /* 0x000fe200000010ff */
        /* <DEDUP_REMOVED lines=8> */
[----:B------:R-:W-:Y:S01]  /*62a0*/  @P0 STG.E.U16 desc[UR38][R10.64+0x20], R64 ;  /* 0x000020400a000986 */ /* 0x000fe2000c101526 */
[----:B------:R-:W-:Y:S01]  /*62b0*/  ISETP.GT.AND P0, PT, R3, RZ, P2 ;  /* 0x000000ff0300720c */ /* 0x000fe20001704270 */
[-C--:B------:R-:W-:Y:S01]  /*62c0*/  FMUL R85, R85, R88.reuse ;  /* 0x0000005855557220 */ /* 0x080fe20000400000 */
[----:B------:R-:W-:Y:S01]  /*62d0*/  F2FP.BF16.F32.PACK_AB R75, RZ, R75 ;  /* 0x0000004bff4b723e */ /* 0x000fe200000010ff */
[-C--:B------:R-:W-:Y:S01]  /*62e0*/  FMUL R86, R86, R88.reuse ;  /* 0x0000005856567220 */ /* 0x080fe20000400000 */
[----:B------:R-:W-:Y:S01]  /*62f0*/  ISETP.GT.AND P5, PT, R4, 0x28, PT ;  /* 0x000000280400780c */ /* 0x000fe20003fa4270 */
[----:B------:R-:W-:Y:S01]  /*6300*/  FMUL R87, R87, R88 ;  /* 0x0000005857577220 */ /* 0x000fe20000400000 */
[----:B------:R-:W-:Y:S01]  /*6310*/  F2FP.BF16.F32.PACK_AB R76, RZ, R76 ;  /* 0x0000004cff4c723e */ /* 0x000fe200000010ff */
[-C--:B------:R-:W-:Y:S01]  /*6320*/  FMUL R24, R24, R88.reuse ;  /* 0x0000005818187220 */ /* 0x080fe20000400000 */
[----:B------:R-:W-:Y:S01]  /*6330*/  ISETP.GT.AND P4, PT, R4, 0x29, PT ;  /* 0x000000290400780c */ /* 0x000fe20003f84270 */
[-C--:B------:R-:W-:Y:S01]  /*6340*/  FMUL R25, R25, R88.reuse ;  /* 0x0000005819197220 */ /* 0x080fe20000400000 */
[----:B------:R-:W-:Y:S01]  /*6350*/  F2FP.BF16.F32.PACK_AB R77, RZ, R77 ;  /* 0x0000004dff4d723e */ /* 0x000fe200000010ff */
[----:B------:R-:W-:Y:S01]  /*6360*/  FMUL R26, R26, R88 ;  /* 0x000000581a1a7220 */ /* 0x000fe20000400000 */
[----:B------:R-:W-:Y:S01]  /*6370*/  F2FP.BF16.F32.PACK_AB R78, RZ, R78 ;  /* 0x0000004eff4e723e */ /* 0x000fe200000010ff */
[----:B------:R-:W-:Y:S01]  /*6380*/  @P0 STG.E.U16 desc[UR38][R10.64+0x22], R65 ;  /* 0x000022410a000986 */ /* 0x000fe2000c101526 */
[----:B------:R-:W-:Y:S01]  /*6390*/  ISETP.GT.AND P0, PT, R3, 0x8, P3 ;  /* 0x000000080300780c */ /* 0x000fe20001f04270 */
[-C--:B------:R-:W-:Y:S01]  /*63a0*/  FMUL R27, R27, R88.reuse ;  /* 0x000000581b1b7220 */ /* 0x080fe20000400000 */
[----:B------:R-:W-:Y:S01]  /*63b0*/  F2FP.BF16.F32.PACK_AB R79, RZ, R79 ;  /* 0x0000004fff4f723e */ /* 0x000fe200000010ff */
[-C--:B------:R-:W-:Y:S01]  /*63c0*/  FMUL R28, R28, R88.reuse ;  /* 0x000000581c1c7220 */ /* 0x080fe20000400000 */
[----:B------:R-:W-:Y:S01]  /*63d0*/  ISETP.GT.AND P3, PT, R4, 0x30, PT ;  /* 0x000000300400780c */ /* 0x000fe20003f64270 */
        /* <DEDUP_REMOVED lines=8> */
[----:B------:R-:W-:Y:S01]  /*6460*/  @P0 STG.E.U16 desc[UR38][R8.64+0x20], R66 ;  /* 0x0000204208000986 */ /* 0x000fe2000c101526 */
[----:B------:R-:W-:Y:S01]  /*6470*/  ISETP.GT.AND P0, PT, R3, 0x8, P2 ;  /* 0x000000080300780c */ /* 0x000fe20001704270 */
[-C--:B------:R-:W-:Y:S01]  /*6480*/  FMUL R33, R33, R88.reuse ;  /* 0x0000005821217220 */ /* 0x080fe20000400000 */
[----:B------:R-:W-:Y:S01]  /*6490*/  ISETP.GT.AND P2, PT, R4, 0x18, PT ;  /* 0x000000180400780c */ /* 0x000fe20003f44270 */
[----:B------:R-:W-:Y:S01]  /*64a0*/  FMUL R34, R34, R88 ;  /* 0x0000005822227220 */ /* 0x000fe20000400000 */
[----:B------:R-:W-:Y:S01]  /*64b0*/  F2FP.BF16.F32.PACK_AB R84, RZ, R84 ;  /* 0x00000054ff54723e */ /* 0x000fe200000010ff */
[-C--:B------:R-:W-:Y:S01]  /*64c0*/  FMUL R35, R35, R88.reuse ;  /* 0x0000005823237220 */ /* 0x080fe20000400000 */
[----:B------:R-:W-:Y:S01]  /*64d0*/  P2R R5, PR, RZ, 0x20 ;  /* 0x00000020ff057803 */ /* 0x000fe20000000000 */
[-C--:B------:R-:W-:Y:S01]  /*64e0*/  FMUL R36, R36, R88.reuse ;  /* 0x0000005824247220 */ /* 0x080fe20000400000 */
[----:B------:R-:W-:Y:S01]  /*64f0*/  F2FP.BF16.F32.PACK_AB R85, RZ, R85 ;  /* 0x00000055ff55723e */ /* 0x000fe200000010ff */
[----:B------:R-:W-:Y:S01]  /*6500*/  FMUL R37, R37, R88 ;  /* 0x0000005825257220 */ /* 0x000fe20000400000 */
[----:B------:R-:W-:Y:S01]  /*6510*/  F2FP.BF16.F32.PACK_AB R86, RZ, R86 ;  /* 0x00000056ff56723e */ /* 0x000fe200000010ff */
[-C--:B------:R-:W-:Y:S01]  /*6520*/  FMUL R38, R38, R88.reuse ;  /* 0x0000005826267220 */ /* 0x080fe20000400000 */
[----:B------:R-:W-:Y:S01]  /*6530*/  F2FP.BF16.F32.PACK_AB R87, RZ, R87 ;  /* 0x00000057ff57723e */ /* 0x000fe200000010ff */
[----:B------:R-:W-:Y:S01]  /*6540*/  @P0 STG.E.U16 desc[UR38][R8.64+0x22], R67 ;  /* 0x0000224308000986 */ /* 0x000fe2000c101526 */
[----:B------:R-:W-:Y:S01]  /*6550*/  ISETP.GT.AND P0, PT, R3, RZ, P2 ;  /* 0x000000ff0300720c */ /* 0x000fe20001704270 */
        /* <DEDUP_REMOVED lines=36> */
[----:B------:R-:W-:Y:S01]  /*67a0*/  FMUL R55, R55, R88 ;  /* 0x0000005837377220 */ /* 0x000fe20000400000 */
[----:B------:R-:W-:-:S02]  /*67b0*/  F2FP.BF16.F32.PACK_AB R39, RZ, R39 ;  /* 0x00000027ff27723e */ /* 0x000fc400000010ff */
[----:B------:R-:W-:Y:S01]  /*67c0*/  F2FP.BF16.F32.PACK_AB R40, RZ, R40 ;  /* 0x00000028ff28723e */ /* 0x000fe200000010ff */
[----:B------:R-:W-:Y:S01]  /*67d0*/  @P0 STG.E.U16 desc[UR38][R8.64+0x30], R70 ;  /* 0x0000304608000986 */ /* 0x000fe2000c101526 */
[----:B------:R-:W-:Y:S02]  /*67e0*/  ISETP.GT.AND P0, PT, R3, 0x8, P1 ;  /* 0x000000080300780c */ /* 0x000fe40000f04270 */
[----:B------:R-:W-:Y:S02]  /*67f0*/  ISETP.GT.AND P1, PT, R4, 0x21, PT ;  /* 0x000000210400780c */ /* 0x000fe40003f24270 */
[----:B------:R-:W-:Y:S02]  /*6800*/  F2FP.BF16.F32.PACK_AB R41, RZ, R41 ;  /* 0x00000029ff29723e */ /* 0x000fe400000010ff */
[----:B------:R-:W-:Y:S02]  /*6810*/  F2FP.BF16.F32.PACK_AB R42, RZ, R42 ;  /* 0x0000002aff2a723e */ /* 0x000fe400000010ff */
[----:B------:R-:W-:-:S02]  /*6820*/  F2FP.BF16.F32.PACK_AB R43, RZ, R43 ;  /* 0x0000002bff2b723e */ /* 0x000fc400000010ff */
[----:B------:R-:W-:Y:S02]  /*6830*/  F2FP.BF16.F32.PACK_AB R44, RZ, R44 ;  /* 0x0000002cff2c723e */ /* 0x000fe400000010ff */
[----:B------:R-:W-:Y:S01]  /*6840*/  F2FP.BF16.F32.PACK_AB R45, RZ, R45 ;  /* 0x0000002dff2d723e */ /* 0x000fe200000010ff */
[----:B------:R-:W-:Y:S01]  /*6850*/  @P0 STG.E.U16 desc[UR38][R8.64+0x32], R71 ;  /* 0x0000324708000986 */ /* 0x000fe2000c101526 */
[----:B------:R-:W-:Y:S02]  /*6860*/  ISETP.GT.AND P0, PT, R3, RZ, P2 ;  /* 0x000000ff0300720c */ /* 0x000fe40001704270 */
[----:B------:R-:W-:Y:S02]  /*6870*/  F2FP.BF16.F32.PACK_AB R46, RZ, R46 ;  /* 0x0000002eff2e723e */ /* 0x000fe400000010ff */
[----:B------:R-:W-:Y:S02]  /*6880*/  F2FP.BF16.F32.PACK_AB R47, RZ, R47 ;  /* 0x0000002fff2f723e */ /* 0x000fe400000010ff */
[----:B------:R-:W-:-:S02]  /*6890*/  F2FP.BF16.F32.PACK_AB R48, RZ, R48 ;  /* 0x00000030ff30723e */ /* 0x000fc400000010ff */
[----:B------:R-:W-:Y:S02]  /*68a0*/  F2FP.BF16.F32.PACK_AB R49, RZ, R49 ;  /* 0x00000031ff31723e */ /* 0x000fe400000010ff */
[----:B------:R-:W-:Y:S02]  /*68b0*/  F2FP.BF16.F32.PACK_AB R50, RZ, R50 ;  /* 0x00000032ff32723e */ /* 0x000fe400000010ff */
[----:B------:R-:W-:Y:S01]  /*68c0*/  F2FP.BF16.F32.PACK_AB R51, RZ, R51 ;  /* 0x00000033ff33723e */ /* 0x000fe200000010ff */
[----:B------:R-:W-:Y:S01]  /*68d0*/  @P0 STG.E.U16 desc[UR38][R10.64+0x40], R72 ;  /* 0x000040480a000986 */ /* 0x000fe2000c101526 */
[----:B------:R-:W-:Y:S02]  /*68e0*/  ISETP.GT.AND P0, PT, R3, RZ, P1 ;  /* 0x000000ff0300720c */ /* 0x000fe40000f04270 */
[----:B------:R-:W-:Y:S02]  /*68f0*/  F2FP.BF16.F32.PACK_AB R52, RZ, R52 ;  /* 0x00000034ff34723e */ /* 0x000fe400000010ff */
[----:B------:R-:W-:-:S02]  /*6900*/  F2FP.BF16.F32.PACK_AB R53, RZ, R53 ;  /* 0x00000035ff35723e */ /* 0x000fc400000010ff */
[----:B------:R-:W-:Y:S02]  /*6910*/  F2FP.BF16.F32.PACK_AB R54, RZ, R54 ;  /* 0x00000036ff36723e */ /* 0x000fe400000010ff */
[----:B------:R-:W-:-:S05]  /*6920*/  F2FP.BF16.F32.PACK_AB R55, RZ, R55 ;  /* 0x00000037ff37723e */ /* 0x000fca00000010ff */
[----:B------:R-:W-:Y:S01]  /*6930*/  @P0 STG.E.U16 desc[UR38][R10.64+0x42], R73 ;  /* 0x000042490a000986 */ /* 0x000fe2000c101526 */
[----:B------:R-:W-:Y:S02]  /*6940*/  ISETP.GT.AND P0, PT, R3, 0x8, P2 ;  /* 0x000000080300780c */ /* 0x000fe40001704270 */
[----:B------:R-:W-:-:S11]  /*6950*/  ISETP.GT.AND P2, PT, R4, 0x38, PT ;  /* 0x000000380400780c */ /* 0x000fd60003f44270 */
[----:B------:R-:W-:Y:S01]  /*6960*/  @P0 STG.E.U16 desc[UR38][R8.64+0x40], R74 ;  /* 0x0000404a08000986 */ /* 0x000fe2000c101526 */
[----:B------:R-:W-:-:S13]  /*6970*/  ISETP.GT.AND P0, PT, R3, 0x8, P1 ;  /* 0x000000080300780c */ /* 0x000fda0000f04270 */
[----:B------:R-:W-:Y:S01]  /*6980*/  @P0 STG.E.U16 desc[UR38][R8.64+0x42], R75 ;  /* 0x0000424b08000986 */ /* 0x000fe2000c101526 */
[----:B------:R-:W-:-:S13]  /*6990*/  ISETP.GT.AND P0, PT, R3, RZ, P5 ;  /* 0x000000ff0300720c */ /* 0x000fda0002f04270 */
[----:B------:R-:W-:Y:S01]  /*69a0*/  @P0 STG.E.U16 desc[UR38][R10.64+0x50], R76 ;  /* 0x0000504c0a000986 */ /* 0x000fe2000c101526 */
[----:B------:R-:W-:-:S13]  /*69b0*/  ISETP.GT.AND P0, PT, R3, RZ, P4 ;  /* 0x000000ff0300720c */ /* 0x000fda0002704270 */
[----:B------:R-:W-:Y:S01]  /*69c0*/  @P0 STG.E.U16 desc[UR38][R10.64+0x52], R77 ;  /* 0x0000524d0a000986 */ /* 0x000fe2000c101526 */
[----:B------:R-:W-:-:S13]  /*69d0*/  ISETP.GT.AND P0, PT, R3, 0x8, P5 ;  /* 0x000000080300780c */ /* 0x000fda0002f04270 */
[----:B------:R-:W-:Y:S01]  /*69e0*/  @P0 STG.E.U16 desc[UR38][R8.64+0x50], R78 ;  /* 0x0000504e08000986 */ /* 0x000fe2000c101526 */
[----:B------:R-:W-:-:S13]  /*69f0*/  ISETP.GT.AND P0, PT, R3, 0x8, P4 ;  /* 0x000000080300780c */ /* 0x000fda0002704270 */
[----:B------:R-:W-:Y:S01]  /*6a00*/  @P0 STG.E.U16 desc[UR38][R8.64+0x52], R79 ;  /* 0x0000524f08000986 */ /* 0x000fe2000c101526 */
[----:B------:R-:W-:-:S13]  /*6a10*/  ISETP.GT.AND P0, PT, R3, RZ, P3 ;  /* 0x000000ff0300720c */ /* 0x000fda0001f04270 */
[----:B------:R-:W-:Y:S01]  /*6a20*/  @P0 STG.E.U16 desc[UR38][R10.64+0x60], R80 ;  /* 0x000060500a000986 */ /* 0x000fe2000c101526 */
[----:B------:R-:W-:-:S04]  /*6a30*/  ISETP.GT.AND P0, PT, R4, 0x31, PT ;  /* 0x000000310400780c */ /* 0x000fc80003f04270 */
[----:B------:R-:W-:-:S13]  /*6a40*/  ISETP.GT.AND P1, PT, R3, RZ, P0 ;  /* 0x000000ff0300720c */ /* 0x000fda0000724270 */
[----:B------:R-:W-:Y:S01]  /*6a50*/  @P1 STG.E.U16 desc[UR38][R10.64+0x62], R81 ;  /* 0x000062510a001986 */ /* 0x000fe2000c101526 */
[----:B------:R-:W-:-:S13]  /*6a60*/  ISETP.GT.AND P1, PT, R3, 0x8, P3 ;  /* 0x000000080300780c */ /* 0x000fda0001f24270 */
[----:B------:R-:W-:Y:S01]  /*6a70*/  @P1 STG.E.U16 desc[UR38][R8.64+0x60], R82 ;  /* 0x0000605208001986 */ /* 0x000fe2000c101526 */
[----:B------:R-:W-:-:S13]  /*6a80*/  ISETP.GT.AND P1, PT, R3, 0x8, P0 ;  /* 0x000000080300780c */ /* 0x000fda0000724270 */
[----:B------:R-:W-:Y:S01]  /*6a90*/  @P1 STG.E.U16 desc[UR38][R8.64+0x62], R83 ;  /* 0x0000625308001986 */ /* 0x000fe2000c101526 */
[----:B------:R-:W-:-:S05]  /*6aa0*/  IADD3 R14, P1, R19, R8, RZ ;  /* 0x00000008130e7210 */ /* 0x000fca0007f3e0ff */
[----:B------:R-:W-:Y:S01]  /*6ab0*/  IMAD.X R15, R13, 0x1, R9, P1 ;  /* 0x000000010d0f7824 */ /* 0x000fe200008e0609 */
[----:B------:R-:W-:-:S13]  /*6ac0*/  ISETP.GT.AND P1, PT, R3, RZ, P2 ;  /* 0x000000ff0300720c */ /* 0x000fda0001724270 */
[----:B------:R-:W-:Y:S01]  /*6ad0*/  @P1 STG.E.U16 desc[UR38][R10.64+0x70], R84 ;  /* 0x000070540a001986 */ /* 0x000fe2000c101526 */
[----:B------:R-:W-:-:S05]  /*6ae0*/  IADD3 R20, P1, R19, R8, RZ ;  /* 0x0000000813147210 */ /* 0x000fca0007f3e0ff */
[----:B------:R-:W-:Y:S01]  /*6af0*/  IMAD.X R21, R13, 0x1, R9, P1 ;  /* 0x000000010d157824 */ /* 0x000fe200008e0609 */
[----:B------:R-:W-:-:S05]  /*6b00*/  IADD3 R12, P1, R19, R10, RZ ;  /* 0x0000000a130c7210 */ /* 0x000fca0007f3e0ff */
[----:B------:R-:W-:Y:S01]  /*6b10*/  IMAD.X R13, R13, 0x1, R11, P1 ;  /* 0x000000010d0d7824 */ /* 0x000fe200008e060b */
[----:B------:R-:W-:-:S04]  /*6b20*/  ISETP.GT.AND P1, PT, R4, 0x39, PT ;  /* 0x000000390400780c */ /* 0x000fc80003f24270 */
[----:B------:R-:W-:-:S13]  /*6b30*/  ISETP.GT.AND P5, PT, R3, RZ, P1 ;  /* 0x000000ff0300720c */ /* 0x000fda0000fa4270 */
[----:B------:R-:W-:Y:S01]  /*6b40*/  @P5 STG.E.U16 desc[UR38][R10.64+0x72], R85 ;  /* 0x000072550a005986 */ /* 0x000fe2000c101526 */
[----:B------:R-:W-:-:S13]  /*6b50*/  ISETP.GT.AND P5, PT, R3, 0x8, P2 ;  /* 0x000000080300780c */ /* 0x000fda00017a4270 */
[----:B------:R-:W-:Y:S01]  /*6b60*/  @P5 STG.E.U16 desc[UR38][R8.64+0x70], R86 ;  /* 0x0000705608005986 */ /* 0x000fe2000c101526 */
[----:B------:R-:W-:-:S13]  /*6b70*/  ISETP.GT.AND P5, PT, R3, 0x8, P1 ;  /* 0x000000080300780c */ /* 0x000fda0000fa4270 */
[----:B------:R0:W-:Y:S01]  /*6b80*/  @P5 STG.E.U16 desc[UR38][R8.64+0x72], R87 ;  /* 0x0000725708005986 */ /* 0x0001e2000c101526 */
[C---:B------:R-:W-:Y:S02]  /*6b90*/  ISETP.GT.AND P5, PT, R3.reuse, 0x80, P6 ;  /* 0x000000800300780c */ /* 0x040fe400037a4270 */
[----:B------:R-:W-:-:S11]  /*6ba0*/  ISETP.GT.AND P6, PT, R3, 0x88, P6 ;  /* 0x000000880300780c */ /* 0x000fd600037c4270 */
[----:B------:R-:W-:Y:S01]  /*6bb0*/  @P5 STG.E.U16 desc[UR38][R12.64], R24 ;  /* 0x000000180c005986 */ /* 0x000fe2000c101526 */
[----:B------:R-:W-:-:S04]  /*6bc0*/  ISETP.GT.AND P5, PT, R4, 0x1, PT ;  /* 0x000000010400780c */ /* 0x000fc80003fa4270 */
[----:B------:R-:W-:-:S13]  /*6bd0*/  ISETP.GT.AND P5, PT, R3, 0x80, P5 ;  /* 0x000000800300780c */ /* 0x000fda0002fa4270 */
[----:B0-----:R-:W-:Y:S02]  /*6be0*/  @P5 IMAD.MOV.U32 R8, RZ, RZ, R12 ;  /* 0x000000ffff085224 */ /* 0x001fe400078e000c */
[----:B------:R-:W-:-:S05]  /*6bf0*/  @P5 IMAD.MOV.U32 R9, RZ, RZ, R13 ;  /* 0x000000ffff095224 */ /* 0x000fca00078e000d */
[----:B------:R0:W-:Y:S01]  /*6c00*/  @P5 STG.E.U16 desc[UR38][R8.64+0x2], R25 ;  /* 0x0000021908005986 */ /* 0x0001e2000c101526 */
[----:B------:R-:W-:-:S03]  /*6c10*/  ISETP.NE.AND P5, PT, R5, RZ, PT ;  /* 0x000000ff0500720c */ /* 0x000fc60003fa5270 */
[----:B------:R-:W-:Y:S01]  /*6c20*/  @P6 STG.E.U16 desc[UR38][R14.64], R26 ;  /* 0x0000001a0e006986 */ /* 0x000fe2000c101526 */
[----:B------:R-:W-:-:S04]  /*6c30*/  ISETP.GT.AND P6, PT, R4, 0x1, PT ;  /* 0x000000010400780c */ /* 0x000fc80003fc4270 */
[----:B------:R-:W-:-:S13]  /*6c40*/  ISETP.GT.AND P6, PT, R3, 0x88, P6 ;  /* 0x000000880300780c */ /* 0x000fda00037c4270 */
[----:B------:R-:W-:Y:S01]  /*6c50*/  @P6 STG.E.U16 desc[UR38][R20.64+0x2], R27 ;  /* 0x0000021b14006986 */ /* 0x000fe2000c101526 */
[----:B------:R-:W-:-:S04]  /*6c60*/  ISETP.GT.AND P6, PT, R4, 0x8, PT ;  /* 0x000000080400780c */ /* 0x000fc80003fc4270 */
[----:B------:R-:W-:-:S13]  /*6c70*/  ISETP.GT.AND P6, PT, R3, 0x80, P6 ;  /* 0x000000800300780c */ /* 0x000fda00037c4270 */
[----:B0-----:R-:W-:Y:S02]  /*6c80*/  @P6 IMAD.MOV.U32 R8, RZ, RZ, R12 ;  /* 0x000000ffff086224 */ /* 0x001fe400078e000c */
[----:B------:R-:W-:-:S05]  /*6c90*/  @P6 IMAD.MOV.U32 R9, RZ, RZ, R13 ;  /* 0x000000ffff096224 */ /* 0x000fca00078e000d */
[----:B------:R0:W-:Y:S01]  /*6ca0*/  @P6 STG.E.U16 desc[UR38][R8.64+0x10], R28 ;  /* 0x0000101c08006986 */ /* 0x0001e2000c101526 */
[----:B------:R-:W-:-:S04]  /*6cb0*/  ISETP.GT.AND P6, PT, R4, 0x9, PT ;  /* 0x000000090400780c */ /* 0x000fc80003fc4270 */
[----:B------:R-:W-:-:S13]  /*6cc0*/  ISETP.GT.AND P6, PT, R3, 0x80, P6 ;  /* 0x000000800300780c */ /* 0x000fda00037c4270 */
[----:B0-----:R-:W-:Y:S02]  /*6cd0*/  @P6 IMAD.MOV.U32 R8, RZ, RZ, R12 ;  /* 0x000000ffff086224 */ /* 0x001fe400078e000c */
[----:B------:R-:W-:-:S05]  /*6ce0*/  @P6 IMAD.MOV.U32 R9, RZ, RZ, R13 ;  /* 0x000000ffff096224 */ /* 0x000fca00078e000d */
[----:B------:R0:W-:Y:S01]  /*6cf0*/  @P6 STG.E.U16 desc[UR38][R8.64+0x12], R29 ;  /* 0x0000121d08006986 */ /* 0x0001e2000c101526 */
[----:B------:R-:W-:-:S04]  /*6d00*/  ISETP.GT.AND P6, PT, R4, 0x8, PT ;  /* 0x000000080400780c */ /* 0x000fc80003fc4270 */
[----:B------:R-:W-:-:S13]  /*6d10*/  ISETP.GT.AND P6, PT, R3, 0x88, P6 ;  /* 0x000000880300780c */ /* 0x000fda00037c4270 */
        /* <DEDUP_REMOVED lines=45> */
[----:B------:R-:W-:Y:S01]  /*6ff0*/  @P6 STG.E.U16 desc[UR38][R8.64+0x42], R41 ;  /* 0x0000422908006986 */ /* 0x000fe2000c101526 */
[----:B------:R-:W-:-:S04]  /*7000*/  ISETP.GT.AND P6, PT, R4, 0x20, PT ;  /* 0x000000200400780c */ /* 0x000fc80003fc4270 */
[----:B------:R-:W-:-:S13]  /*7010*/  ISETP.GT.AND P6, PT, R3, 0x88, P6 ;  /* 0x000000880300780c */ /* 0x000fda00037c4270 */
[----:B------:R-:W-:Y:S01]  /*7020*/  @P6 STG.E.U16 desc[UR38][R6.64+0x40], R42 ;  /* 0x0000402a06006986 */ /* 0x000fe2000c101526 */
[----:B------:R-:W-:-:S04]  /*7030*/  ISETP.GT.AND P6, PT, R4, 0x21, PT ;  /* 0x000000210400780c */ /* 0x000fc80003fc4270 */
[----:B------:R-:W-:-:S13]  /*7040*/  ISETP.GT.AND P6, PT, R3, 0x88, P6 ;  /* 0x000000880300780c */ /* 0x000fda00037c4270 */
[----:B------:R-:W-:Y:S02]  /*7050*/  @P6 IMAD.MOV.U32 R4, RZ, RZ, R6 ;  /* 0x000000ffff046224 */ /* 0x000fe400078e0006 */
[----:B------:R-:W-:-:S05]  /*7060*/  @P6 IMAD.MOV.U32 R5, RZ, RZ, R7 ;  /* 0x000000ffff056224 */ /* 0x000fca00078e0007 */
[----:B------:R0:W-:Y:S01]  /*7070*/  @P6 STG.E.U16 desc[UR38][R4.64+0x42], R43 ;  /* 0x0000422b04006986 */ /* 0x0001e2000c101526 */
[C---:B------:R-:W-:Y:S02]  /*7080*/  ISETP.GT.AND P6, PT, R3.reuse, 0x80, P5 ;  /* 0x000000800300780c */ /* 0x040fe40002fc4270 */
[----:B------:R-:W-:-:S11]  /*7090*/  ISETP.GT.AND P5, PT, R3, 0x88, P5 ;  /* 0x000000880300780c */ /* 0x000fd60002fa4270 */
[----:B0-----:R-:W-:Y:S02]  /*70a0*/  @P6 IMAD.MOV.U32 R4, RZ, RZ, R12 ;  /* 0x000000ffff046224 */ /* 0x001fe400078e000c */
[----:B------:R-:W-:-:S05]  /*70b0*/  @P6 IMAD.MOV.U32 R5, RZ, RZ, R13 ;  /* 0x000000ffff056224 */ /* 0x000fca00078e000d */
[----:B------:R0:W-:Y:S01]  /*70c0*/  @P6 STG.E.U16 desc[UR38][R4.64+0x50], R44 ;  /* 0x0000502c04006986 */ /* 0x0001e2000c101526 */
[C---:B------:R-:W-:Y:S02]  /*70d0*/  ISETP.GT.AND P6, PT, R3.reuse, 0x80, P4 ;  /* 0x000000800300780c */ /* 0x040fe400027c4270 */
[----:B------:R-:W-:-:S11]  /*70e0*/  ISETP.GT.AND P4, PT, R3, 0x88, P4 ;  /* 0x000000880300780c */ /* 0x000fd60002784270 */
[----:B0-----:R-:W-:Y:S02]  /*70f0*/  @P6 IMAD.MOV.U32 R4, RZ, RZ, R12 ;  /* 0x000000ffff046224 */ /* 0x001fe400078e000c */
[----:B------:R-:W-:-:S05]  /*7100*/  @P6 IMAD.MOV.U32 R5, RZ, RZ, R13 ;  /* 0x000000ffff056224 */ /* 0x000fca00078e000d */
[----:B------:R0:W-:Y:S02]  /*7110*/  @P6 STG.E.U16 desc[UR38][R4.64+0x52], R45 ;  /* 0x0000522d04006986 */ /* 0x0001e4000c101526 */
[----:B0-----:R-:W-:Y:S02]  /*7120*/  @P5 IMAD.MOV.U32 R4, RZ, RZ, R6 ;  /* 0x000000ffff045224 */ /* 0x001fe400078e0006 */
[----:B------:R-:W-:-:S05]  /*7130*/  @P5 IMAD.MOV.U32 R5, RZ, RZ, R7 ;  /* 0x000000ffff055224 */ /* 0x000fca00078e0007 */
[----:B------:R0:W-:Y:S01]  /*7140*/  @P5 STG.E.U16 desc[UR38][R4.64+0x50], R46 ;  /* 0x0000502e04005986 */ /* 0x0001e2000c101526 */
[C---:B------:R-:W-:Y:S02]  /*7150*/  ISETP.GT.AND P5, PT, R3.reuse, 0x80, P3 ;  /* 0x000000800300780c */ /* 0x040fe40001fa4270 */
[----:B------:R-:W-:Y:S01]  /*7160*/  ISETP.GT.AND P3, PT, R3, 0x88, P3 ;  /* 0x000000880300780c */ /* 0x000fe20001f64270 */
        /* <DEDUP_REMOVED lines=17> */
[----:B------:R0:W-:Y:S02]  /*7280*/  @P3 STG.E.U16 desc[UR38][R4.64+0x60], R50 ;  /* 0x0000603204003986 */ /* 0x0001e4000c101526 */
[----:B0-----:R-:W-:Y:S02]  /*7290*/  @P0 IMAD.MOV.U32 R4, RZ, RZ, R6 ;  /* 0x000000ffff040224 */ /* 0x001fe400078e0006 */
[----:B------:R-:W-:-:S05]  /*72a0*/  @P0 IMAD.MOV.U32 R5, RZ, RZ, R7 ;  /* 0x000000ffff050224 */ /* 0x000fca00078e0007 */
[----:B------:R0:W-:Y:S02]  /*72b0*/  @P0 STG.E.U16 desc[UR38][R4.64+0x62], R51 ;  /* 0x0000623304000986 */ /* 0x0001e4000c101526 */
[----:B0-----:R-:W-:Y:S02]  /*72c0*/  @P5 IMAD.MOV.U32 R4, RZ, RZ, R12 ;  /* 0x000000ffff045224 */ /* 0x001fe400078e000c */
[----:B------:R-:W-:-:S05]  /*72d0*/  @P5 IMAD.MOV.U32 R5, RZ, RZ, R13 ;  /* 0x000000ffff055224 */ /* 0x000fca00078e000d */
[----:B------:R0:W-:Y:S04]  /*72e0*/  @P5 STG.E.U16 desc[UR38][R4.64+0x70], R52 ;  /* 0x0000703404005986 */ /* 0x0001e8000c101526 */
[----:B------:R1:W-:Y:S01]  /*72f0*/  @P4 STG.E.U16 desc[UR38][R12.64+0x72], R53 ;  /* 0x000072350c004986 */ /* 0x0003e2000c101526 */
[----:B0-----:R-:W-:Y:S02]  /*7300*/  @P2 IMAD.MOV.U32 R4, RZ, RZ, R6 ;  /* 0x000000ffff042224 */ /* 0x001fe400078e0006 */
[----:B------:R-:W-:-:S05]  /*7310*/  @P2 IMAD.MOV.U32 R5, RZ, RZ, R7 ;  /* 0x000000ffff052224 */ /* 0x000fca00078e0007 */
[----:B------:R1:W-:Y:S04]  /*7320*/  @P2 STG.E.U16 desc[UR38][R4.64+0x70], R54 ;  /* 0x0000703604002986 */ /* 0x0003e8000c101526 */
[----:B------:R1:W-:Y:S02]  /*7330*/  @P1 STG.E.U16 desc[UR38][R6.64+0x72], R55 ;  /* 0x0000723706001986 */ /* 0x0003e4000c101526 */
.L_x_152:
[----:B------:R-:W-:Y:S05]  /*7340*/  BSYNC B0 ;  /* 0x0000000000007941 */ /* 0x000fea0003800000 */
.L_x_28:
[----:B------:R-:W-:Y:S01]  /*7350*/  IADD3 R16, P0, R16, UR36, RZ ;  /* 0x0000002410107c10 */ /* 0x000fe2000ff1e0ff */
[----:B------:R-:W-:Y:S01]  /*7360*/  ULDC.64 UR4, c[0x0][0x650] ;  /* 0x0001940000047ab9 */ /* 0x000fe20000000a00 */
[----:B------:R-:W-:Y:S01]  /*7370*/  PRMT R3, RZ, 0x7610, R3 ;  /* 0x00007610ff037816 */ /* 0x000fe20000000003 */
[----:B------:R-:W-:Y:S01]  /*7380*/  IMAD.MOV.U32 R101, RZ, RZ, -0x1 ;  /* 0xffffffffff657424 */ /* 0x000fe200078e00ff */
[----:B------:R-:W-:Y:S01]  /*7390*/  IADD3.X R17, R17, UR42, RZ, P0, !PT ;  /* 0x0000002a11117c10 */ /* 0x000fe200087fe4ff */
[----:B------:R-:W-:Y:S01]  /*73a0*/  IMAD.MOV.U32 R19, RZ, RZ, -0x1 ;  /* 0xffffffffff137424 */ /* 0x000fe200078e00ff */
[----:B------:R-:W-:-:S04]  /*73b0*/  ISETP.GE.U32.AND P0, PT, R16, UR4, PT ;  /* 0x0000000410007c0c */ /* 0x000fc8000bf06070 */
[----:B------:R-:W-:-:S13]  /*73c0*/  ISETP.GE.U32.AND.EX P0, PT, R17, UR5, PT, P0 ;  /* 0x0000000511007c0c */ /* 0x000fda000bf06100 */
[----:B------:R-:W-:Y:S05]  /*73d0*/  @P0 BRA `(.L_x_153) ;  /* 0x00000004004c0947 */ /* 0x000fea0003800000 */
[----:B0-----:R-:W0:Y:S01]  /*73e0*/  LDC.64 R10, c[0x0][0x628] ;  /* 0x00018a00ff0a7b82 */ /* 0x001e220000000a00 */
[----:B-1----:R-:W1:Y:S01]  /*73f0*/  S2R R12, SR_CTAID.X ;  /* 0x00000000000c7919 */ /* 0x002e620000002500 */
[----:B----4-:R-:W-:Y:S02]  /*7400*/  IMAD.MOV.U32 R8, RZ, RZ, R16 ;  /* 0x000000ffff087224 */ /* 0x010fe400078e0010 */
[----:B------:R-:W-:Y:S01]  /*7410*/  IMAD.MOV.U32 R9, RZ, RZ, R17 ;  /* 0x000000ffff097224 */ /* 0x000fe200078e0011 */
[----:B------:R-:W4:Y:S03]  /*7420*/  S2R R20, SR_CTAID.Y ;  /* 0x0000000000147919 */ /* 0x000f260000002600 */
[----:B------:R-:W1:Y:S08]  /*7430*/  LDC R0, c[0x0][0x630] ;  /* 0x00018c00ff007b82 */ /* 0x000e700000000800 */
[----:B------:R-:W1:Y:S01]  /*7440*/  LDC.64 R14, c[0x0][0x620] ;  /* 0x00018800ff0e7b82 */ /* 0x000e620000000a00 */
[----:B0-----:R-:W-:-:S04]  /*7450*/  ISETP.NE.U32.AND P0, PT, R10, RZ, PT ;  /* 0x000000ff0a00720c */ /* 0x001fc80003f05070 */
[----:B------:R-:W-:-:S13]  /*7460*/  ISETP.NE.AND.EX P0, PT, R11, RZ, PT, P0 ;  /* 0x000000ff0b00720c */ /* 0x000fda0003f05300 */
[----:B-1--4-:R-:W-:Y:S05]  /*7470*/  @!P0 BRA `(.L_x_154) ;  /* 0x0000000000288947 */ /* 0x012fea0003800000 */
        /* <DEDUP_REMOVED lines=10> */
.L_x_154:
[-CC-:B------:R-:W-:Y:S01]  /*7520*/  SHF.R.U64 R19, R8, R0.reuse, R9.reuse ;  /* 0x0000000008137219 */ /* 0x180fe20000001209 */
[----:B------:R-:W0:Y:S01]  /*7530*/  LDC.64 R26, c[0x0][0x640] ;  /* 0x00019000ff1a7b82 */ /* 0x000e220000000a00 */
[----:B------:R-:W-:Y:S01]  /*7540*/  SHF.R.U32.HI R0, RZ, R0, R9 ;  /* 0x00000000ff007219 */ /* 0x000fe20000011609 */
[----:B------:R-:W-:Y:S01]  /*7550*/  ULDC UR4, c[0x0][0x150] ;  /* 0x0000540000047ab9 */ /* 0x000fe20000000800 */
[----:B------:R-:W-:Y:S02]  /*7560*/  IADD3 R3, P0, RZ, -R19, RZ ;  /* 0x80000013ff037210 */ /* 0x000fe40007f1e0ff */
[----:B------:R-:W-:-:S03]  /*7570*/  I2FP.F32.U32 R7, R12 ;  /* 0x0000000c00077245 */ /* 0x000fc60000201000 */
[----:B------:R-:W1:Y:S01]  /*7580*/  LDC R6, c[0x0][0x618] ;  /* 0x00018600ff067b82 */ /* 0x000e620000000800 */
[----:B------:R-:W-:Y:S02]  /*7590*/  IMAD.X R5, RZ, RZ, ~R0, P0 ;  /* 0x000000ffff057224 */ /* 0x000fe400000e0e00 */
[----:B------:R-:W-:Y:S01]  /*75a0*/  FMUL R7, R7, UR4 ;  /* 0x0000000407077c20 */ /* 0x000fe20008400000 */
[----:B------:R-:W-:Y:S01]  /*75b0*/  ULDC UR4, c[0x0][0x154] ;  /* 0x0000550000047ab9 */ /* 0x000fe20000000800 */
[-C--:B------:R-:W-:Y:S02]  /*75c0*/  IMAD R0, R5, R14.reuse, RZ ;  /* 0x0000000e05007224 */ /* 0x080fe400078e02ff */
[C---:B------:R-:W-:Y:S01]  /*75d0*/  IMAD.WIDE.U32 R4, R3.reuse, R14, R16 ;  /* 0x0000000e03047225 */ /* 0x040fe200078e0010 */
[----:B------:R-:W4:Y:S01]  /*75e0*/  LDC R11, c[0x0][0x608] ;  /* 0x00018200ff0b7b82 */ /* 0x000f220000000800 */
[----:B------:R-:W2:Y:S02]  /*75f0*/  F2I.U32.TRUNC.NTZ R7, R7 ;  /* 0x0000000700077305 */ /* 0x000ea4000020f000 */
[----:B------:R-:W-:-:S04]  /*7600*/  IMAD R3, R3, R15, R0 ;  /* 0x0000000f03037224 */ /* 0x000fc800078e0200 */
[----:B------:R-:W-:Y:S01]  /*7610*/  IMAD.IADD R3, R5, 0x1, R3 ;  /* 0x0000000105037824 */ /* 0x000fe200078e0203 */
[----:B------:R-:W3:Y:S01]  /*7620*/  LDC R8, c[0x0][0x658] ;  /* 0x00019600ff087b82 */ /* 0x000ee20000000800 */
[----:B------:R-:W-:Y:S02]  /*7630*/  I2FP.F32.U32 R5, R20 ;  /* 0x0000001400057245 */ /* 0x000fe40000201000 */
[----:B0-----:R-:W-:-:S04]  /*7640*/  ISETP.NE.U32.AND P0, PT, R26, RZ, PT ;  /* 0x000000ff1a00720c */ /* 0x001fc80003f05070 */
[----:B------:R-:W-:Y:S01]  /*7650*/  ISETP.NE.AND.EX P0, PT, R27, RZ, PT, P0 ;  /* 0x000000ff1b00720c */ /* 0x000fe20003f05300 */
[----:B------:R-:W0:Y:S01]  /*7660*/  LDC R9, c[0x0][0x144] ;  /* 0x00005100ff097b82 */ /* 0x000e220000000800 */
[-C--:B-1----:R-:W-:Y:S01]  /*7670*/  SHF.R.U32.HI R0, RZ, R6.reuse, R3 ;  /* 0x00000006ff007219 */ /* 0x082fe20000011603 */
[----:B--2---:R-:W-:Y:S01]  /*7680*/  IMAD.MOV R7, RZ, RZ, -R7 ;  /* 0x000000ffff077224 */ /* 0x004fe200078e0a07 */
[----:B------:R-:W-:Y:S01]  /*7690*/  SHF.R.U64 R13, R4, R6, R3 ;  /* 0x00000006040d7219 */ /* 0x000fe20000001203 */
[----:B------:R-:W-:-:S04]  /*76a0*/  FMUL R6, R5, UR4 ;  /* 0x0000000405067c20 */ /* 0x000fc80008400000 */
[----:B------:R-:W1:Y:S01]  /*76b0*/  LDC R21, c[0x0][0x148] ;  /* 0x00005200ff157b82 */ /* 0x000e620000000800 */
[-CC-:B----4-:R-:W-:Y:S02]  /*76c0*/  SHF.R.U64 R10, R13, R11.reuse, R0.reuse ;  /* 0x0000000b0d0a7219 */ /* 0x190fe40000001200 */
[----:B------:R-:W-:Y:S02]  /*76d0*/  SHF.R.U32.HI R3, RZ, R11, R0 ;  /* 0x0000000bff037219 */ /* 0x000fe40000011600 */
[----:B------:R2:W4:Y:S03]  /*76e0*/  F2I.U32.TRUNC.NTZ R0, R6 ;  /* 0x0000000600007305 */ /* 0x000526000020f000 */
[----:B------:R-:W1:Y:S01]  /*76f0*/  LDC R14, c[0x0][0x648] ;  /* 0x00019200ff0e7b82 */ /* 0x000e620000000800 */
[-CC-:B---3--:R-:W-:Y:S02]  /*7700*/  SHF.R.U64 R15, R10, R8.reuse, R3.reuse ;  /* 0x000000080a0f7219 */ /* 0x188fe40000001203 */
[----:B------:R-:W-:-:S03]  /*7710*/  SHF.R.U32.HI R5, RZ, R8, R3 ;  /* 0x00000008ff057219 */ /* 0x000fc60000011603 */
[----:B------:R-:W-:Y:S02]  /*7720*/  IMAD.MOV.U32 R4, RZ, RZ, R15 ;  /* 0x000000ffff047224 */ /* 0x000fe400078e000f */
[----:B------:R-:W3:Y:S01]  /*7730*/  LDC R24, c[0x0][0x638] ;  /* 0x00018e00ff187b82 */ /* 0x000ee20000000800 */
[----:B0-----:R-:W-:-:S07]  /*7740*/  IMAD R25, R9, R7, R12 ;  /* 0x0000000709197224 */ /* 0x001fce00078e020c */
[----:B------:R-:W0:Y:S08]  /*7750*/  LDC R28, c[0x0][0x610] ;  /* 0x00018400ff1c7b82 */ /* 0x000e300000000800 */
[----:B------:R-:W0:Y:S01]  /*7760*/  LDC R29, c[0x0][0x600] ;  /* 0x00018000ff1d7b82 */ /* 0x000e220000000800 */
[----:B--2-4-:R-:W-:Y:S05]  /*7770*/  @!P0 BRA `(.L_x_155) ;  /* 0x0000000000288947 */ /* 0x014fea0003800000 */
[----:B------:R-:W2:Y:S02]  /*7780*/  LDC R4, c[0x0][0x64c] ;  /* 0x00019300ff047b82 */ /* 0x000ea40000000800 */
[----:B--2---:R-:W-:-:S05]  /*7790*/  IADD3 R3, P0, R15, R4, RZ ;  /* 0x000000040f037210 */ /* 0x004fca0007f1e0ff */
        /* <DEDUP_REMOVED lines=8> */
.L_x_155:
[----:B------:R-:W-:Y:S02]  /*7820*/  ISETP.NE.AND P0, PT, R2, 0x1, PT ;  /* 0x000000010200780c */ /* 0x000fe40003f05270 */
[----:B-1----:R-:W-:Y:S01]  /*7830*/  SHF.R.U64 R3, R4, R14, R5 ;  /* 0x0000000e04037219 */ /* 0x002fe20000001205 */
[----:B------:R-:W-:Y:S01]  /*7840*/  IMAD.MOV R5, RZ, RZ, -R0 ;  /* 0x000000ffff057224 */ /* 0x000fe200078e0a00 */
[----:B------:R-:W-:Y:S02]  /*7850*/  LOP3.LUT R0, R10, R99, RZ, 0xc0, !PT ;  /* 0x000000630a007212 */ /* 0x000fe400078ec0ff */
[----:B------:R-:W-:Y:S01]  /*7860*/  LOP3.LUT R6, R13, R98, RZ, 0xc0, !PT ;  /* 0x000000620d067212 */ /* 0x000fe200078ec0ff */
[----:B------:R-:W-:Y:S02]  /*7870*/  IMAD.MOV R4, RZ, RZ, -R3 ;  /* 0x000000ffff047224 */ /* 0x000fe400078e0a03 */
[----:B------:R-:W-:Y:S02]  /*7880*/  IMAD R0, R91, R3, R0 ;  /* 0x000000035b007224 */ /* 0x000fe400078e0200 */
[----:B---3--:R-:W-:-:S02]  /*7890*/  IMAD R3, R4, R24, R15 ;  /* 0x0000001804037224 */ /* 0x008fc400078e020f */
[----:B------:R-:W-:Y:S02]  /*78a0*/  @P0 IMAD R25, R21, R5, R20 ;  /* 0x0000000515190224 */ /* 0x000fe400078e0214 */
[----:B0-----:R-:W-:Y:S02]  /*78b0*/  IMAD R5, R3, R29, R6 ;  /* 0x0000001d03057224 */ /* 0x001fe400078e0206 */
[----:B------:R-:W-:Y:S02]  /*78c0*/  IMAD R0, R0, R28, R25 ;  /* 0x0000001c00007224 */ /* 0x000fe400078e0219 */
[----:B------:R-:W-:-:S03]  /*78d0*/  IMAD.MOV.U32 R4, RZ, RZ, 0x1 ;  /* 0x00000001ff047424 */ /* 0x000fc600078e00ff */
[----:B------:R-:W-:Y:S02]  /*78e0*/  SEL R101, R5, R0, !P0 ;  /* 0x0000000005657207 */ /* 0x000fe40004000000 */
[----:B------:R-:W-:Y:S02]  /*78f0*/  PRMT R3, R4, 0x7610, R3 ;  /* 0x0000761004037816 */ /* 0x000fe40000000003 */
[----:B------:R-:W-:-:S07]  /*7900*/  SEL R0, R0, R5, !P0 ;  /* 0x0000000500007207 */ /* 0x000fce0004000000 */
.L_x_153:
[----:B------:R-:W-:Y:S01]  /*7910*/  UIADD3 UR41, UR43, UR41, URZ ;  /* 0x000000292b297290 */ /* 0x000fe2000fffe03f */
[----:B------:R-:W-:Y:S01]  /*7920*/  LOP3.LUT P0, RZ, R3, 0xff, RZ, 0xc0, !PT ;  /* 0x000000ff03ff7812 */ /* 0x000fe2000780c0ff */
[----:B------:R-:W-:Y:S02]  /*7930*/  IMAD.MOV.U32 R109, RZ, RZ, R0 ;  /* 0x000000ffff6d7224 */ /* 0x000fe400078e0000 */
[----:B------:R-:W-:Y:S02]  /*7940*/  USHF.R.U32.HI UR4, URZ, 0x1, UR41 ;  /* 0x000000013f047899 */ /* 0x000fe40008011629 */
[----:B------:R-:W-:Y:S02]  /*7950*/  UISETP.GT.U32.AND UP1, UPT, UR41, 0x1, UPT ;  /* 0x000000012900788c */ /* 0x000fe4000bf24070 */
[----:B------:R-:W-:Y:S02]  /*7960*/  ULOP3.LUT UR4, UR4, 0x1, URZ, 0xc0, !UPT ;  /* 0x0000000104047892 */ /* 0x000fe4000f8ec03f */
[----:B------:R-:W-:-:S02]  /*7970*/  UISETP.LT.U32.AND UP1, UPT, UR43, 0x2, UP1 ;  /* 0x000000022b00788c */ /* 0x000fc40008f21070 */
[----:B------:R-:W-:Y:S02]  /*7980*/  UISETP.NE.U32.AND UP0, UPT, UR4, 0x1, UPT ;  /* 0x000000010400788c */ /* 0x000fe4000bf05070 */
[----:B------:R-:W-:Y:S02]  /*7990*/  USEL UR5, URZ, 0x1, !UP1 ;  /* 0x000000013f057887 */ /* 0x000fe4000c800000 */
[----:B------:R-:W-:Y:S02]  /*79a0*/  UISETP.GT.U32.AND UP0, UPT, UR43, 0x1, !UP0 ;  /* 0x000000012b00788c */ /* 0x000fe4000c704070 */
[----:B------:R-:W-:Y:S02]  /*79b0*/  ULOP3.LUT UR41, UR41, 0x1, URZ, 0xc0, !UPT ;  /* 0x0000000129297892 */ /* 0x000fe4000f8ec03f */
[----:B------:R-:W-:-:S04]  /*79c0*/  USEL UR4, URZ, 0x1, !UP0 ;  /* 0x000000013f047887 */ /* 0x000fc8000c000000 */
[----:B------:R-:W-:Y:S01]  /*79d0*/  ULOP3.LUT UR40, UR4, UR40, UR5, 0x96, !UPT ;  /* 0x0000002804287292 */ /* 0x000fe2000f8e9605 */
[----:B------:R-:W-:Y:S11]  /*79e0*/  @P0 BRA `(.L_x_156) ;  /* 0xffffff9400f40947 */ /* 0x000ff6000383ffff */
[----:B------:R-:W-:Y:S05]  /*79f0*/  EXIT ;  /* 0x000000000000794d */ /* 0x000fea0003800000 */
.L_x_3:
        /* <DEDUP_REMOVED lines=26> */
.L_x_158:
[--C-:B------:R-:W-:Y:S01]  /*7ba0*/  SHF.R.U64 R14, R12, R20, R13.reuse ;  /* 0x000000140c0e7219 */ /* 0x100fe2000000120d */
[----:B------:R-:W0:Y:S01]  /*7bb0*/  LDC R24, c[0x0][0x618] ;  /* 0x00018600ff187b82 */ /* 0x000e220000000800 */
[----:B------:R-:W-:Y:S01]  /*7bc0*/  I2FP.F32.U32 R8, R6 ;  /* 0x0000000600087245 */ /* 0x000fe20000201000 */
[----:B------:R-:W-:Y:S01]  /*7bd0*/  ULDC UR4, c[0x0][0x150] ;  /* 0x0000540000047ab9 */ /* 0x000fe20000000800 */
[----:B------:R-:W-:Y:S02]  /*7be0*/  SHF.R.U32.HI R7, RZ, R20, R13 ;  /* 0x00000014ff077219 */ /* 0x000fe4000001160d */
[----:B------:R-:W-:Y:S01]  /*7bf0*/  IADD3 R11, P0, RZ, -R14, RZ ;  /* 0x8000000eff0b7210 */ /* 0x000fe20007f1e0ff */
[----:B------:R-:W-:Y:S01]  /*7c00*/  FMUL R13, R8, UR4 ;  /* 0x00000004080d7c20 */ /* 0x000fe20008400000 */
[----:B------:R-:W-:Y:S01]  /*7c10*/  ULDC UR4, c[0x0][0x154] ;  /* 0x0000550000047ab9 */ /* 0x000fe20000000800 */
[----:B------:R-:W1:Y:S02]  /*7c20*/  LDC.64 R26, c[0x0][0x640] ;  /* 0x00019000ff1a7b82 */ /* 0x000e640000000a00 */
[----:B------:R-:W-:-:S02]  /*7c30*/  IMAD.X R7, RZ, RZ, ~R7, P0 ;  /* 0x000000ffff077224 */ /* 0x000fc400000e0e07 */
[----:B------:R-:W2:Y:S01]  /*7c40*/  F2I.U32.TRUNC.NTZ R13, R13 ;  /* 0x0000000d000d7305 */ /* 0x000ea2000020f000 */
[----:B------:R-:W-:-:S03]  /*7c50*/  IMAD.WIDE.U32 R8, R11, R22, R16 ;  /* 0x000000160b087225 */ /* 0x000fc600078e0010 */
[----:B------:R-:W3:Y:S01]  /*7c60*/  LDC R15, c[0x0][0x144] ;  /* 0x00005100ff0f7b82 */ /* 0x000ee20000000800 */
[----:B------:R-:W-:-:S04]  /*7c70*/  IMAD R10, R7, R22, RZ ;  /* 0x00000016070a7224 */ /* 0x000fc800078e02ff */
[----:B------:R-:W-:Y:S02]  /*7c80*/  IMAD R7, R11, R23, R10 ;  /* 0x000000170b077224 */ /* 0x000fe400078e020a */
[----:B------:R-:W-:Y:S01]  /*7c90*/  IMAD.MOV.U32 R10, RZ, RZ, -0x1 ;  /* 0xffffffffff0a7424 */ /* 0x000fe200078e00ff */
[----:B------:R-:W4:Y:S01]  /*7ca0*/  LDC R20, c[0x0][0x608] ;  /* 0x00018200ff147b82 */ /* 0x000f220000000800 */
[----:B------:R-:W-:Y:S01]  /*7cb0*/  IMAD.IADD R7, R9, 0x1, R7 ;  /* 0x0000000109077824 */ /* 0x000fe200078e0207 */
[----:B------:R-:W-:-:S04]  /*7cc0*/  I2FP.F32.U32 R9, R3 ;  /* 0x0000000300097245 */ /* 0x000fc80000201000 */
[-C--:B0-----:R-:W-:Y:S01]  /*7cd0*/  SHF.R.U64 R12, R8, R24.reuse, R7 ;  /* 0x00000018080c7219 */ /* 0x081fe20000001207 */
[----:B--2---:R-:W-:Y:S01]  /*7ce0*/  IMAD.MOV R8, RZ, RZ, -R13 ;  /* 0x000000ffff087224 */ /* 0x004fe200078e0a0d */
[----:B------:R-:W0:Y:S01]  /*7cf0*/  LDC R11, c[0x0][0x658] ;  /* 0x00019600ff0b7b82 */ /* 0x000e220000000800 */
[----:B-1----:R-:W-:Y:S01]  /*7d00*/  ISETP.NE.U32.AND P0, PT, R26, RZ, PT ;  /* 0x000000ff1a00720c */ /* 0x002fe20003f05070 */
[----:B------:R-:W-:Y:S01]  /*7d10*/  FMUL R9, R9, UR4 ;  /* 0x0000000409097c20 */ /* 0x000fe20008400000 */
[----:B------:R-:W-:Y:S02]  /*7d20*/  SHF.R.U32.HI R7, RZ, R24, R7 ;  /* 0x00000018ff077219 */ /* 0x000fe40000011607 */
[----:B------:R-:W-:-:S03]  /*7d30*/  ISETP.NE.AND.EX P0, PT, R27, RZ, PT, P0 ;  /* 0x000000ff1b00720c */ /* 0x000fc60003f05300 */
[----:B------:R-:W1:Y:S01]  /*7d40*/  LDC R22, c[0x0][0x148] ;  /* 0x00005200ff167b82 */ /* 0x000e620000000800 */
[----:B---3--:R-:W-:Y:S02]  /*7d50*/  IMAD R23, R15, R8, R6 ;  /* 0x000000080f177224 */ /* 0x008fe400078e0206 */
[----:B------:R-:W-:-:S05]  /*7d60*/  IMAD.MOV.U32 R8, RZ, RZ, 0x1 ;  /* 0x00000001ff087424 */ /* 0x000fca00078e00ff */
[----:B------:R-:W2:Y:S01]  /*7d70*/  LDC R21, c[0x0][0x600] ;  /* 0x00018000ff157b82 */ /* 0x000ea20000000800 */
[-CC-:B----4-:R-:W-:Y:S02]  /*7d80*/  SHF.R.U64 R15, R12, R20.reuse, R7.reuse ;  /* 0x000000140c0f7219 */ /* 0x190fe40000001207 */
[----:B------:R-:W-:Y:S02]  /*7d90*/  SHF.R.U32.HI R6, RZ, R20, R7 ;  /* 0x00000014ff067219 */ /* 0x000fe40000011607 */
[----:B------:R3:W4:Y:S03]  /*7da0*/  F2I.U32.TRUNC.NTZ R20, R9 ;  /* 0x0000000900147305 */ /* 0x000726000020f000 */
[----:B------:R-:W1:Y:S01]  /*7db0*/  LDC R25, c[0x0][0x648] ;  /* 0x00019200ff197b82 */ /* 0x000e620000000800 */
[-C--:B0-----:R-:W-:Y:S02]  /*7dc0*/  SHF.R.U64 R19, R15, R11.reuse, R6 ;  /* 0x0000000b0f137219 */ /* 0x081fe40000001206 */
[----:B------:R-:W-:-:S02]  /*7dd0*/  SHF.L.U32 R10, R10, R11, RZ ;  /* 0x0000000b0a0a7219 */ /* 0x000fc400000006ff */
[-C--:B------:R-:W-:Y:S01]  /*7de0*/  SHF.R.U32.HI R7, RZ, R11.reuse, R6 ;  /* 0x0000000bff077219 */ /* 0x080fe20000011606 */
[----:B------:R-:W-:Y:S01]  /*7df0*/  IMAD.MOV.U32 R6, RZ, RZ, R19 ;  /* 0x000000ffff067224 */ /* 0x000fe200078e0013 */
[----:B------:R-:W-:Y:S01]  /*7e00*/  SHF.L.U32 R24, R8, R11, RZ ;  /* 0x0000000b08187219 */ /* 0x000fe200000006ff */
[----:B------:R-:W0:Y:S01]  /*7e10*/  LDC R28, c[0x0][0x638] ;  /* 0x00018e00ff1c7b82 */ /* 0x000e220000000800 */
[----:B------:R-:W-:-:S07]  /*7e20*/  LOP3.LUT R30, RZ, R10, RZ, 0x33, !PT ;  /* 0x0000000aff1e7212 */ /* 0x000fce00078e33ff */
[----:B------:R-:W0:Y:S01]  /*7e30*/  LDC R29, c[0x0][0x610] ;  /* 0x00018400ff1d7b82 */ /* 0x000e220000000800 */
[----:B---34-:R-:W-:Y:S05]  /*7e40*/  @!P0 BRA `(.L_x_159) ;  /* 0x0000000000288947 */ /* 0x018fea0003800000 */
[----:B------:R-:W3:Y:S02]  /*7e50*/  LDC R6, c[0x0][0x64c] ;  /* 0x00019300ff067b82 */ /* 0x000ee40000000800 */
[----:B---3--:R-:W-:-:S05]  /*7e60*/  IADD3 R11, P0, R19, R6, RZ ;  /* 0x00000006130b7210 */ /* 0x008fca0007f1e0ff */
        /* <DEDUP_REMOVED lines=8> */
.L_x_159:
[----:B------:R-:W-:Y:S01]  /*7ef0*/  ISETP.NE.AND P0, PT, R2, 0x1, PT ;  /* 0x000000010200780c */ /* 0x000fe20003f05270 */
[----:B--2---:R-:W-:Y:S01]  /*7f00*/  VIADD R9, R21, 0xffffffff ;  /* 0xffffffff15097836 */ /* 0x004fe20000000000 */
[----:B-1----:R-:W-:Y:S01]  /*7f10*/  SHF.R.U64 R7, R6, R25, R7 ;  /* 0x0000001906077219 */ /* 0x002fe20000001207 */
[----:B------:R-:W-:Y:S01]  /*7f20*/  IMAD.MOV R20, RZ, RZ, -R20 ;  /* 0x000000ffff147224 */ /* 0x000fe200078e0a14 */
[----:B------:R-:W-:Y:S02]  /*7f30*/  LOP3.LUT R6, R15, R30, RZ, 0xc0, !PT ;  /* 0x0000001e0f067212 */ /* 0x000fe400078ec0ff */
[----:B------:R-:W-:Y:S01]  /*7f40*/  LOP3.LUT R12, R12, R9, RZ, 0xc0, !PT ;  /* 0x000000090c0c7212 */ /* 0x000fe200078ec0ff */
[----:B------:R-:W-:Y:S02]  /*7f50*/  IMAD.MOV R8, RZ, RZ, -R7 ;  /* 0x000000ffff087224 */ /* 0x000fe400078e0a07 */
[----:B------:R-:W-:Y:S02]  /*7f60*/  IMAD R6, R24, R7, R6 ;  /* 0x0000000718067224 */ /* 0x000fe400078e0206 */
[----:B------:R-:W-:-:S02]  /*7f70*/  IMAD.MOV.U32 R9, RZ, RZ, 0x1 ;  /* 0x00000001ff097424 */ /* 0x000fc400078e00ff */
[----:B------:R-:W-:Y:S02]  /*7f80*/  @P0 IMAD R23, R22, R20, R3 ;  /* 0x0000001416170224 */ /* 0x000fe400078e0203 */
[----:B0-----:R-:W-:Y:S02]  /*7f90*/  IMAD R3, R8, R28, R19 ;  /* 0x0000001c08037224 */ /* 0x001fe400078e0213 */
[----:B------:R-:W-:Y:S02]  /*7fa0*/  IMAD R13, R6, R29, R23 ;  /* 0x0000001d060d7224 */ /* 0x000fe400078e0217 */
[----:B------:R-:W-:Y:S02]  /*7fb0*/  IMAD R6, R3, R21, R12 ;  /* 0x0000001503067224 */ /* 0x000fe400078e020c */
[----:B------:R-:W-:-:S03]  /*7fc0*/  IMAD.MOV.U32 R8, RZ, RZ, R14 ;  /* 0x000000ffff087224 */ /* 0x000fc600078e000e */
[----:B------:R-:W-:Y:S02]  /*7fd0*/  SEL R20, R6, R13, !P0 ;  /* 0x0000000d06147207 */ /* 0x000fe40004000000 */
[----:B------:R-:W-:-:S07]  /*7fe0*/  SEL R13, R13, R6, !P0 ;  /* 0x000000060d0d7207 */ /* 0x000fce0004000000 */
.L_x_157:
[----:B------:R-:W-:-:S08]  /*7ff0*/  NOP ;  /* 0x0000000000007918 */ /* 0x000fd00000000000 */
[----:B------:R-:W0:-:S00]  /*8000*/  USETMAXREG.DEALLOC.CTAPOOL 0x28 ;  /* 0x00000028000079c8 */ /* 0x000e0000080e0500 */
[----:B0-----:R-:W-:-:S13]  /*8010*/  ISETP.NE.AND P0, PT, R0, RZ, PT ;  /* 0x000000ff0000720c */ /* 0x001fda0003f05270 */
[----:B------:R-:W-:Y:S05]  /*8020*/  @P0 EXIT ;  /* 0x000000000000094d */ /* 0x000fea0003800000 */
[----:B------:R-:W-:Y:S01]  /*8030*/  LOP3.LUT P0, RZ, R9, 0xff, RZ, 0xc0, !PT ;  /* 0x000000ff09ff7812 */ /* 0x000fe2000780c0ff */
[----:B------:R-:W-:Y:S02]  /*8040*/  IMAD.MOV.U32 R0, RZ, RZ, 0x1 ;  /* 0x00000001ff007424 */ /* 0x000fe400078e00ff */
[----:B------:R-:W-:-:S10]  /*8050*/  IMAD.MOV.U32 R3, RZ, RZ, RZ ;  /* 0x000000ffff037224 */ /* 0x000fd400078e00ff */
[----:B------:R-:W-:Y:S05]  /*8060*/  @!P0 BRA `(.L_x_160) ;  /* 0x0000000c00348947 */ /* 0x000fea0003800000 */
[----:B------:R-:W0:Y:S01]  /*8070*/  LDC R0, c[0x0][0x28c] ;  /* 0x0000a300ff007b82 */ /* 0x000e220000000800 */
[----:B------:R-:W-:Y:S01]  /*8080*/  LOP3.LUT P0, RZ, R4, 0x1f, RZ, 0xc0, !PT ;  /* 0x0000001f04ff7812 */ /* 0x000fe2000780c0ff */
[----:B------:R-:W-:Y:S01]  /*8090*/  ULDC UR5, c[0x0][0x658] ;  /* 0x0001960000057ab9 */ /* 0x000fe20000000800 */
[----:B------:R-:W-:Y:S01]  /*80a0*/  UMOV UR6, 0xffffffff ;  /* 0xffffffff00067882 */ /* 0x000fe20000000000 */
[----:B------:R-:W-:Y:S01]  /*80b0*/  BSSY B0, `(.L_x_160) ;  /* 0x00000c8000007945 */ /* 0x000fe20003800000 */
[----:B------:R-:W-:Y:S01]  /*80c0*/  USHF.L.U32 UR6, UR6, UR5, URZ ;  /* 0x0000000506067299 */ /* 0x000fe2000800063f */
[C---:B------:R-:W-:Y:S01]  /*80d0*/  ISETP.NE.AND P2, PT, R5.reuse, RZ, PT ;  /* 0x000000ff0500720c */ /* 0x040fe20003f45270 */
[----:B------:R-:W-:Y:S01]  /*80e0*/  IMAD.MOV.U32 R11, RZ, RZ, 0x1 ;  /* 0x00000001ff0b7424 */ /* 0x000fe200078e00ff */
[----:B------:R-:W-:Y:S01]  /*80f0*/  ISETP.NE.OR P0, PT, R5, RZ, !P0 ;  /* 0x000000ff0500720c */ /* 0x000fe20004705670 */
[----:B------:R-:W-:Y:S01]  /*8100*/  ULDC UR4, c[0x0][0x600] ;  /* 0x0001800000047ab9 */ /* 0x000fe20000000800 */
[----:B------:R-:W-:Y:S01]  /*8110*/  LOP3.LUT R19, R18, 0x2, RZ, 0xfc, !PT ;  /* 0x0000000212137812 */ /* 0x000fe200078efcff */
[----:B------:R-:W-:Y:S01]  /*8120*/  UMOV UR7, 0x1 ;  /* 0x0000000100077882 */ /* 0x000fe20000000000 */
[----:B------:R-:W-:-:S02]  /*8130*/  UIADD3 UR21, UR4, -0x1, URZ ;  /* 0xffffffff04157890 */ /* 0x000fc4000fffe03f */
[----:B------:R-:W-:Y:S02]  /*8140*/  USHF.L.U32 UR23, UR7, UR5, URZ ;  /* 0x0000000507177299 */ /* 0x000fe4000800063f */
[----:B------:R-:W-:Y:S01]  /*8150*/  ULOP3.LUT UR22, URZ, UR6, URZ, 0x33, !UPT ;  /* 0x000000063f167292 */ /* 0x000fe2000f8e333f */
[----:B------:R-:W-:Y:S01]  /*8160*/  ULDC.64 UR24, c[0x0][0x198] ;  /* 0x0000660000187ab9 */ /* 0x000fe20000000a00 */
[----:B0-----:R-:W-:-:S05]  /*8170*/  VIADD R0, R0, 0x7f ;  /* 0x0000007f00007836 */ /* 0x001fca0000000000 */
[----:B------:R-:W-:-:S04]  /*8180*/  SHF.R.S32.HI R3, RZ, 0x1f, R0 ;  /* 0x0000001fff037819 */ /* 0x000fc80000011400 */
[----:B------:R-:W-:Y:S01]  /*8190*/  LEA.HI R3, R3, R0, RZ, 0x7 ;  /* 0x0000000003037211 */ /* 0x000fe200078f38ff */
[----:B------:R-:W-:-:S03]  /*81a0*/  IMAD.MOV.U32 R0, RZ, RZ, 0x1 ;  /* 0x00000001ff007424 */ /* 0x000fc600078e00ff */
[----:B------:R-:W-:Y:S01]  /*81b0*/  SHF.R.S32.HI R12, RZ, 0x7, R3 ;  /* 0x00000007ff0c7819 */ /* 0x000fe20000011403 */
[----:B------:R-:W-:-:S04]  /*81c0*/  IMAD.MOV.U32 R3, RZ, RZ, RZ ;  /* 0x000000ffff037224 */ /* 0x000fc800078e00ff */
[----:B------:R-:W-:-:S07]  /*81d0*/  VIADD R10, R12, 0x1 ;  /* 0x000000010c0a7836 */ /* 0x000fce0000000000 */
.L_x_172:
[----:B------:R-:W-:-:S03]  /*81e0*/  UMOV UR4, 0xffffffff ;  /* 0xffffffff00047882 */ /* 0x000fc60000000000 */
[----:B------:R-:W-:Y:S05]  /*81f0*/  BRA.DIV UR4, `(.L_x_161) ;  /* 0x0000000e04747947 */ /* 0x000fea000b800000 */
[----:B------:R-:W-:-:S13]  /*8200*/  ELECT P6, URZ, PT ;  /* 0x00000000003f782f */ /* 0x000fda00038c0000 */
.L_x_181:
[----:B------:R-:W0:Y:S01]  /*8210*/  LDC R4, c[0x0][0x28c] ;  /* 0x0000a300ff047b82 */ /* 0x000e220000000800 */
[----:B------:R-:W-:Y:S01]  /*8220*/  BSSY B1, `(.L_x_162) ;  /* 0x000003d000017945 */ /* 0x000fe20003800000 */
[----:B0-----:R-:W-:-:S13]  /*8230*/  ISETP.LT.OR P6, PT, R4, 0x1, !P6 ;  /* 0x000000010400780c */ /* 0x001fda00077c1670 */
[----:B------:R-:W-:Y:S05]  /*8240*/  @P6 BRA `(.L_x_163) ;  /* 0x0000000000e86947 */ /* 0x000fea0003800000 */
[----:B------:R-:W-:Y:S02]  /*8250*/  IMAD.SHL.U32 R13, R13, 0x100, RZ ;  /* 0x000001000d0d7824 */ /* 0x000fe400078e00ff */
[----:B------:R-:W-:Y:S02]  /*8260*/  IMAD.SHL.U32 R20, R20, 0x40, RZ ;  /* 0x0000004014147824 */ /* 0x000fe400078e00ff */
[----:B------:R-:W-:Y:S02]  /*8270*/  IMAD.MOV.U32 R21, RZ, RZ, RZ ;  /* 0x000000ffff157224 */ /* 0x000fe400078e00ff */
[----:B------:R-:W-:Y:S02]  /*8280*/  IMAD.MOV.U32 R4, RZ, RZ, R10 ;  /* 0x000000ffff047224 */ /* 0x000fe400078e000a */
[----:B------:R-:W-:Y:S02]  /*8290*/  IMAD.MOV.U32 R5, RZ, RZ, R0 ;  /* 0x000000ffff057224 */ /* 0x000fe400078e0000 */
[----:B------:R-:W-:-:S07]  /*82a0*/  IMAD.MOV.U32 R6, RZ, RZ, R3 ;  /* 0x000000ffff067224 */ /* 0x000fce00078e0003 */
.L_x_167:
[----:B------:R-:W0:Y:S01]  /*82b0*/  S2R R14, SR_CgaCtaId ;  /* 0x00000000000e7919 */ /* 0x000e220000008800 */
[----:B------:R-:W-:Y:S01]  /*82c0*/  MOV R7, 0x400 ;  /* 0x0000040000077802 */ /* 0x000fe20000000f00 */
[----:B------:R-:W1:Y:S03]  /*82d0*/  @!P2 LDC R9, c[0x0][0x500] ;  /* 0x00014000ff09ab82 */ /* 0x000e660000000800 */
[----:B0-----:R-:W-:Y:S02]  /*82e0*/  LEA R15, R14, R7, 0x18 ;  /* 0x000000070e0f7211 */ /* 0x001fe400078ec0ff */
[----:B------:R-:W-:-:S03]  /*82f0*/  SHF.L.U32 R7, R5, 0x1f, RZ ;  /* 0x0000001f05077819 */ /* 0x000fc600000006ff */
[----:B------:R-:W-:-:S04]  /*8300*/  IMAD R14, R6, 0x8, R15 ;  /* 0x00000008060e7824 */ /* 0x000fc800078e020f */
[----:B------:R-:W0:Y:S02]  /*8310*/  SYNCS.PHASECHK.TRANS64.TRYWAIT P1, [R14+URZ+0x10], R7 ;  /* 0x000010070e0075a7 */ /* 0x000e24000802017f */
[----:B01----:R-:W-:Y:S05]  /*8320*/  @!P1 BRA `(.L_x_164) ;  /* 0x0000000c00489947 */ /* 0x003fea0003800000 */
.L_x_182:
[----:B0-----:R-:W-:Y:S01]  /*8330*/  PRMT R7, R19, 0x9910, RZ ;  /* 0x0000991013077816 */ /* 0x001fe200000000ff */
[----:B------:R0:W-:Y:S03]  /*8340*/  @!P2 SYNCS.ARRIVE.TRANS64 RZ, [R14+URZ], R9 ;  /* 0x000000090effa9a7 */ /* 0x0001e6000800003f */
[----:B------:R-:W-:-:S13]  /*8350*/  ISETP.NE.AND P1, PT, R7, 0x2, PT ;  /* 0x000000020700780c */ /* 0x000fda0003f25270 */
[----:B0-----:R-:W-:Y:S05]  /*8360*/  @P1 BRA `(.L_x_165) ;  /* 0x0000000000041947 */ /* 0x001fea0003800000 */
[----:B------:R-:W-:Y:S01]  /*8370*/  BPT.TRAP 0x1 ;  /* 0x000000040000795c */ /* 0x000fe20000300000 */
.L_x_165:
[----:B------:R-:W-:Y:S05]  /*8380*/  @P0 BRA `(.L_x_166) ;  /* 0x0000000000040947 */ /* 0x000fea0003800000 */
[----:B------:R-:W-:Y:S01]  /*8390*/  BPT.TRAP 0x1 ;  /* 0x000000040000795c */ /* 0x000fe20000300000 */
.L_x_166:
[C-C-:B------:R-:W-:Y:S01]  /*83a0*/  IMAD R7, R6.reuse, 0x10000, R15.reuse ;  /* 0x0001000006077824 */ /* 0x140fe200078e020f */
[----:B------:R-:W-:Y:S01]  /*83b0*/  R2UR UR19, R21 ;  /* 0x00000000151372ca */ /* 0x000fe200000e0000 */
[----:B------:R-:W-:Y:S01]  /*83c0*/  IMAD R15, R6, 0x4000, R15 ;  /* 0x00004000060f7824 */ /* 0x000fe200078e020f */
[----:B------:R-:W-:Y:S01]  /*83d0*/  UIADD3 UR4, UP0, UR24, 0xf0, URZ ;  /* 0x000000f018047890 */ /* 0x000fe2000ff1e03f */
[----:B------:R-:W-:Y:S01]  /*83e0*/  R2UR UR9, R14 ;  /* 0x000000000e0972ca */ /* 0x000fe200000e0000 */
[----:B------:R-:W-:Y:S01]  /*83f0*/  VIADD R4, R4, 0xffffffff ;  /* 0xffffffff04047836 */ /* 0x000fe20000000000 */
[----:B------:R-:W-:Y:S01]  /*8400*/  R2UR UR8, R7 ;  /* 0x00000000070872ca */ /* 0x000fe200000e0000 */
[----:B------:R-:W-:Y:S01]  /*8410*/  UIADD3 UR26, UP1, UR24, 0x1f0, URZ ;  /* 0x000001f0181a7890 */ /* 0x000fe2000ff3e03f */
[----:B------:R-:W-:Y:S01]  /*8420*/  R2UR UR16, R15 ;  /* 0x000000000f1072ca */ /* 0x000fe200000e0000 */
[----:B------:R-:W-:Y:S01]  /*8430*/  UIADD3.X UR5, URZ, UR25, URZ, UP0, !UPT ;  /* 0x000000193f057290 */ /* 0x000fe200087fe43f */
[----:B------:R-:W-:Y:S01]  /*8440*/  R2UR UR11, R13 ;  /* 0x000000000d0b72ca */ /* 0x000fe200000e0000 */
[----:B------:R-:W-:Y:S01]  /*8450*/  VIADD R6, R6, 0x1 ;  /* 0x0000000106067836 */ /* 0x000fe20000000000 */
[----:B------:R-:W-:Y:S01]  /*8460*/  R2UR UR12, R8 ;  /* 0x00000000080c72ca */ /* 0x000fe200000e0000 */
[----:B------:R-:W-:Y:S01]  /*8470*/  UIADD3.X UR27, URZ, UR25, URZ, UP1, !UPT ;  /* 0x000000193f1b7290 */ /* 0x000fe20008ffe43f */
[----:B------:R-:W-:Y:S01]  /*8480*/  R2UR UR18, R20 ;  /* 0x00000000141272ca */ /* 0x000fe200000e0000 */
[----:B------:R-:W-:Y:S01]  /*8490*/  UIADD3 UR13, UR19, 0x40, URZ ;  /* 0x00000040130d7890 */ /* 0x000fe2000fffe03f */
[----:B------:R-:W-:Y:S01]  /*84a0*/  ISETP.GT.AND P3, PT, R4, 0x1, PT ;  /* 0x000000010400780c */ /* 0x000fe20003f64270 */
[----:B------:R-:W-:Y:S01]  /*84b0*/  UMOV UR6, 0x0 ;  /* 0x0000000000067882 */ /* 0x000fe20000000000 */
[----:B------:R-:W-:Y:S01]  /*84c0*/  UMOV UR7, 0x10000000 ;  /* 0x1000000000077882 */ /* 0x000fe20000000000 */
[----:B------:R-:W-:Y:S01]  /*84d0*/  UIADD3 UR14, UR8, 0x100, URZ ;  /* 0x00000100080e7890 */ /* 0x000fe2000fffe03f */
[----:B------:R-:W-:Y:S01]  /*84e0*/  ISETP.NE.AND P1, PT, R6, 0x2, PT ;  /* 0x000000020600780c */ /* 0x000fe20003f25270 */
[----:B------:R-:W-:Y:S01]  /*84f0*/  UIADD3 UR15, UR8, 0x8100, URZ ;  /* 0x00008100080f7890 */ /* 0x000fe2000fffe03f */
[----:B------:R-:W-:Y:S01]  /*8500*/  VIADD R21, R21, 0x80 ;  /* 0x0000008015157836 */ /* 0x000fe20000000000 */
[----:B------:R-:W-:Y:S01]  /*8510*/  UIADD3 UR16, UR16, 0x20100, URZ ;  /* 0x0002010010107890 */ /* 0x000fe2000fffe03f */
[----:B------:R-:W-:Y:S01]  /*8520*/  SEL R14, RZ, 0x1, P1 ;  /* 0x00000001ff0e7807 */ /* 0x000fe20000800000 */
[----:B------:R-:W-:Y:S01]  /*8530*/  UMOV UR10, UR19 ;  /* 0x00000013000a7c82 */ /* 0x000fe20008000000 */
[----:B------:R-:W-:Y:S01]  /*8540*/  UMOV UR8, UR14 ;  /* 0x0000000e00087c82 */ /* 0x000fe20008000000 */
[----:B------:R-:W-:Y:S01]  /*8550*/  UMOV UR17, UR9 ;  /* 0x0000000900117c82 */ /* 0x000fe20008000000 */
[----:B------:R0:W-:Y:S01]  /*8560*/  UTMALDG.3D [UR8], [UR4], desc[UR6] ;  /* 0x00000608040075b4 */ /* 0x0001e20008011000 */
[----:B------:R-:W-:Y:S01]  /*8570*/  UMOV UR20, UR12 ;  /* 0x0000000c00147c82 */ /* 0x000fe20008000000 */
[----:B------:R-:W-:-:S02]  /*8580*/  LOP3.LUT R5, R5, R14, RZ, 0x3c, !PT ;  /* 0x0000000e05057212 */ /* 0x000fc400078e3cff */
[----:B------:R-:W-:Y:S01]  /*8590*/  SEL R6, R6, RZ, P1 ;  /* 0x000000ff06067207 */ /* 0x000fe20000800000 */
[----:B0-----:R-:W-:Y:S01]  /*85a0*/  UMOV UR8, UR15 ;  /* 0x0000000f00087c82 */ /* 0x001fe20008000000 */
[----:B------:R-:W-:Y:S02]  /*85b0*/  UMOV UR10, UR13 ;  /* 0x0000000d000a7c82 */ /* 0x000fe40008000000 */
[----:B------:R0:W-:Y:S01]  /*85c0*/  UTMALDG.3D [UR8], [UR4], desc[UR6] ;  /* 0x00000608040075b4 */ /* 0x0001e20008011000 */
[----:B------:R0:W-:Y:S02]  /*85d0*/  UTMALDG.3D [UR16], [UR26], desc[UR6] ;  /* 0x000006101a0075b4 */ /* 0x0001e40008011000 */
[----:B0-----:R-:W-:Y:S05]  /*85e0*/  @P3 BRA `(.L_x_167) ;  /* 0xfffffffc00303947 */ /* 0x001fea000383ffff */
.L_x_163:
[----:B------:R-:W-:Y:S05]  /*85f0*/  BSYNC B1 ;  /* 0x0000000000017941 */ /* 0x000fea0003800000 */
.L_x_162:
[----:B------:R-:W-:Y:S01]  /*8600*/  LOP3.LUT P3, RZ, R11, 0xff, RZ, 0xc0, !PT ;  /* 0x000000ff0bff7812 */ /* 0x000fe2000786c0ff */
[----:B------:R-:W-:Y:S01]  /*8610*/  IMAD.IADD R3, R12, 0x1, R3 ;  /* 0x000000010c037824 */ /* 0x000fe200078e0203 */
[----:B------:R-:W-:Y:S01]  /*8620*/  IADD3 R16, P4, R16, UR36, RZ ;  /* 0x0000002410107c10 */ /* 0x000fe2000ff9e0ff */
[----:B------:R-:W-:Y:S01]  /*8630*/  ULDC.64 UR4, c[0x0][0x650] ;  /* 0x0001940000047ab9 */ /* 0x000fe20000000a00 */
[----:B------:R-:W-:Y:S01]  /*8640*/  BSSY B1, `(.L_x_168) ;  /* 0x000006c000017945 */ /* 0x000fe20003800000 */
[----:B------:R-:W-:Y:S01]  /*8650*/  IMAD.MOV.U32 R13, RZ, RZ, -0x1 ;  /* 0xffffffffff0d7424 */ /* 0x000fe200078e00ff */
[----:B------:R-:W-:Y:S01]  /*8660*/  ISETP.GT.U32.AND P1, PT, R3, 0x1, PT ;  /* 0x000000010300780c */ /* 0x000fe20003f24070 */
[----:B------:R-:W-:Y:S01]  /*8670*/  IMAD.MOV.U32 R20, RZ, RZ, -0x1 ;  /* 0xffffffffff147424 */ /* 0x000fe200078e00ff */
[----:B------:R-:W-:Y:S01]  /*8680*/  SHF.R.U32.HI R4, RZ, 0x1, R3 ;  /* 0x00000001ff047819 */ /* 0x000fe20000011603 */
[----:B------:R-:W-:Y:S01]  /*8690*/  IMAD.MOV.U32 R8, RZ, RZ, -0x1 ;  /* 0xffffffffff087424 */ /* 0x000fe200078e00ff */
[----:B------:R-:W-:-:S02]  /*86a0*/  ISETP.LT.U32.AND P1, PT, R12, 0x2, P1 ;  /* 0x000000020c00780c */ /* 0x000fc40000f21070 */
[----:B------:R-:W-:Y:S01]  /*86b0*/  IADD3.X R17, R17, UR42, RZ, P4, !PT ;  /* 0x0000002a11117c10 */ /* 0x000fe2000a7fe4ff */
[----:B------:R-:W0:Y:S01]  /*86c0*/  @P3 S2R R6, SR_CgaCtaId ;  /* 0x0000000000063919 */ /* 0x000e220000008800 */
[----:B------:R-:W-:Y:S02]  /*86d0*/  @P3 MOV R5, 0x400 ;  /* 0x0000040000053802 */ /* 0x000fe40000000f00 */
[----:B------:R-:W-:Y:S02]  /*86e0*/  ISETP.GE.U32.AND P4, PT, R16, UR4, PT ;  /* 0x0000000410007c0c */ /* 0x000fe4000bf86070 */
[----:B------:R-:W-:Y:S02]  /*86f0*/  LOP3.LUT R4, R4, 0x1, RZ, 0xc0, !PT ;  /* 0x0000000104047812 */ /* 0x000fe400078ec0ff */
[----:B------:R-:W-:Y:S02]  /*8700*/  LOP3.LUT R3, R3, 0x1, RZ, 0xc0, !PT ;  /* 0x0000000103037812 */ /* 0x000fe400078ec0ff */
[----:B------:R-:W-:-:S02]  /*8710*/  PRMT R11, RZ, 0x7610, R11 ;  /* 0x00007610ff0b7816 */ /* 0x000fc4000000000b */
[----:B0-----:R-:W-:-:S04]  /*8720*/  @P3 LEA R5, R6, R5, 0x18 ;  /* 0x0000000506053211 */ /* 0x001fc800078ec0ff */
[----:B------:R0:W-:Y:S01]  /*8730*/  @P3 SYNCS.ARRIVE.TRANS64.A1T0 RZ, [R5+URZ+0x38], RZ ;  /* 0x000038ff05ff39a7 */ /* 0x0001e2000810003f */
[----:B------:R-:W-:-:S04]  /*8740*/  ISETP.NE.U32.AND P3, PT, R4, 0x1, PT ;  /* 0x000000010400780c */ /* 0x000fc80003f65070 */
[----:B------:R-:W-:Y:S02]  /*8750*/  ISETP.GT.U32.AND P3, PT, R12, 0x1, !P3 ;  /* 0x000000010c00780c */ /* 0x000fe40005f64070 */
[----:B0-----:R-:W-:Y:S02]  /*8760*/  SEL R5, RZ, 0x1, !P1 ;  /* 0x00000001ff057807 */ /* 0x001fe40004800000 */
[----:B------:R-:W-:Y:S02]  /*8770*/  ISETP.GE.U32.AND.EX P1, PT, R17, UR5, PT, P4 ;  /* 0x0000000511007c0c */ /* 0x000fe4000bf26140 */
[----:B------:R-:W-:-:S04]  /*8780*/  SEL R4, RZ, 0x1, !P3 ;  /* 0x00000001ff047807 */ /* 0x000fc80005800000 */
[----:B------:R-:W-:Y:S02]  /*8790*/  LOP3.LUT R0, R4, R0, R5, 0x96, !PT ;  /* 0x0000000004007212 */ /* 0x000fe400078e9605 */
[----:B------:R-:W-:-:S05]  /*87a0*/  PRMT R4, RZ, 0x7610, R4 ;  /* 0x00007610ff047816 */ /* 0x000fca0000000004 */
[----:B------:R-:W-:Y:S05]  /*87b0*/  @P1 BRA `(.L_x_169) ;  /* 0x0000000400501947 */ /* 0x000fea0003800000 */
[----:B------:R-:W-:Y:S01]  /*87c0*/  ULDC.64 UR4, c[0x0][0x628] ;  /* 0x00018a0000047ab9 */ /* 0x000fe20000000a00 */
[----:B------:R-:W0:Y:S01]  /*87d0*/  S2R R14, SR_CTAID.X ;  /* 0x00000000000e7919 */ /* 0x000e220000002500 */
[----:B------:R-:W-:Y:S01]  /*87e0*/  ISETP.NE.U32.AND P1, PT, RZ, UR4, PT ;  /* 0x00000004ff007c0c */ /* 0x000fe2000bf25070 */
[----:B------:R-:W-:Y:S01]  /*87f0*/  ULDC UR7, c[0x0][0x630] ;  /* 0x00018c0000077ab9 */ /* 0x000fe20000000800 */
[----:B------:R-:W-:Y:S01]  /*8800*/  IMAD.MOV.U32 R4, RZ, RZ, R16 ;  /* 0x000000ffff047224 */ /* 0x000fe200078e0010 */
[----:B------:R-:W1:Y:S01]  /*8810*/  S2R R13, SR_CTAID.Y ;  /* 0x00000000000d7919 */ /* 0x000e620000002600 */
[----:B------:R-:W-:Y:S01]  /*8820*/  ISETP.NE.AND.EX P1, PT, RZ, UR5, PT, P1 ;  /* 0x00000005ff007c0c */ /* 0x000fe2000bf25310 */
[----:B------:R-:W-:-:S12]  /*8830*/  IMAD.MOV.U32 R5, RZ, RZ, R17 ;  /* 0x000000ffff057224 */ /* 0x000fd800078e0011 */
[----:B------:R-:W-:Y:S05]  /*8840*/  @!P1 BRA `(.L_x_170) ;  /* 0x0000000000289947 */ /* 0x000fea0003800000 */
[----:B------:R-:W-:Y:S02]  /*8850*/  ULDC UR6, c[0x0][0x634] ;  /* 0x00018d0000067ab9 */ /* 0x000fe40000000800 */
[----:B------:R-:W-:-:S05]  /*8860*/  IADD3 R9, P1, R16, UR6, RZ ;  /* 0x0000000610097c10 */ /* 0x000fca000ff3e0ff */
[----:B------:R-:W-:-:S04]  /*8870*/  IMAD.X R15, RZ, RZ, R17, P1 ;  /* 0x000000ffff0f7224 */ /* 0x000fc800008e0611 */
[----:B------:R-:W-:-:S04]  /*8880*/  IMAD.WIDE.U32 R6, R15, UR4, RZ ;  /* 0x000000040f067c25 */ /* 0x000fc8000f8e00ff */
[----:B------:R-:W-:-:S04]  /*8890*/  IMAD.WIDE.U32 R6, P1, R9, UR5, R6 ;  /* 0x0000000509067c25 */ /* 0x000fc8000f820006 */
[----:B------:R-:W-:-:S04]  /*88a0*/  IMAD.WIDE.U32 R8, R9, UR4, RZ ;  /* 0x0000000409087c25 */ /* 0x000fc8000f8e00ff */
[----:B------:R-:W-:Y:S01]  /*88b0*/  IMAD.X R5, RZ, RZ, RZ, P1 ;  /* 0x000000ffff057224 */ /* 0x000fe200008e06ff */
[----:B------:R-:W-:Y:S01]  /*88c0*/  IADD3 RZ, P1, R9, R6, RZ ;  /* 0x0000000609ff7210 */ /* 0x000fe20007f3e0ff */
[----:B------:R-:W-:-:S04]  /*88d0*/  IMAD.MOV.U32 R4, RZ, RZ, R7 ;  /* 0x000000ffff047224 */ /* 0x000fc800078e0007 */
[----:B------:R-:W-:-:S08]  /*88e0*/  IMAD.WIDE.U32.X R4, R15, UR5, R4, P1 ;  /* 0x000000050f047c25 */ /* 0x000fd000088e0404 */
.L_x_170:
[--C-:B------:R-:W-:Y:S01]  /*88f0*/  SHF.R.U64 R8, R4, UR7, R5.reuse ;  /* 0x0000000704087c19 */ /* 0x100fe20008001205 */
[----:B------:R-:W-:Y:S01]  /*8900*/  ULDC.64 UR4, c[0x0][0x620] ;  /* 0x0001880000047ab9 */ /* 0x000fe20000000a00 */
[----:B------:R-:W-:Y:S01]  /*8910*/  SHF.R.U32.HI R4, RZ, UR7, R5 ;  /* 0x00000007ff047c19 */ /* 0x000fe20008011605 */
[----:B------:R-:W2:Y:S01]  /*8920*/  LDC R25, c[0x0][0x144] ;  /* 0x00005100ff197b82 */ /* 0x000ea20000000800 */
[----:B------:R-:W-:Y:S01]  /*8930*/  IADD3 R7, P1, RZ, -R8, RZ ;  /* 0x80000008ff077210 */ /* 0x000fe20007f3e0ff */
[----:B------:R-:W-:Y:S01]  /*8940*/  ULDC.64 UR8, c[0x0][0x640] ;  /* 0x0001900000087ab9 */ /* 0x000fe20000000a00 */
[----:B0-----:R-:W-:Y:S01]  /*8950*/  I2FP.F32.U32 R9, R14 ;  /* 0x0000000e00097245 */ /* 0x001fe20000201000 */
[----:B------:R-:W-:Y:S02]  /*8960*/  ULDC UR6, c[0x0][0x608] ;  /* 0x0001820000067ab9 */ /* 0x000fe40000000800 */
[----:B------:R-:W-:Y:S01]  /*8970*/  IMAD.X R4, RZ, RZ, ~R4, P1 ;  /* 0x000000ffff047224 */ /* 0x000fe200008e0e04 */
[----:B------:R-:W-:Y:S01]  /*8980*/  ISETP.NE.U32.AND P1, PT, RZ, UR8, PT ;  /* 0x00000008ff007c0c */ /* 0x000fe2000bf25070 */
[----:B------:R-:W0:Y:S02]  /*8990*/  LDC R20, c[0x0][0x148] ;  /* 0x00005200ff147b82 */ /* 0x000e240000000800 */
[----:B------:R-:W-:Y:S01]  /*89a0*/  IMAD R6, R4, UR4, RZ ;  /* 0x0000000404067c24 */ /* 0x000fe2000f8e02ff */
[----:B------:R-:W-:Y:S01]  /*89b0*/  ISETP.NE.AND.EX P1, PT, RZ, UR9, PT, P1 ;  /* 0x00000009ff007c0c */ /* 0x000fe2000bf25310 */
[----:B------:R-:W-:Y:S01]  /*89c0*/  IMAD.WIDE.U32 R4, R7, UR4, R16 ;  /* 0x0000000407047c25 */ /* 0x000fe2000f8e0010 */
[----:B------:R-:W-:-:S03]  /*89d0*/  ULDC UR4, c[0x0][0x150] ;  /* 0x0000540000047ab9 */ /* 0x000fc60000000800 */
[----:B------:R-:W-:Y:S02]  /*89e0*/  IMAD R7, R7, UR5, R6 ;  /* 0x0000000507077c24 */ /* 0x000fe4000f8e0206 */
[----:B------:R-:W-:Y:S01]  /*89f0*/  FMUL R6, R9, UR4 ;  /* 0x0000000409067c20 */ /* 0x000fe20008400000 */
[----:B------:R-:W-:Y:S01]  /*8a00*/  ULDC UR4, c[0x0][0x618] ;  /* 0x0001860000047ab9 */ /* 0x000fe20000000800 */
[----:B------:R-:W-:Y:S01]  /*8a10*/  ULDC UR5, c[0x0][0x154] ;  /* 0x0000550000057ab9 */ /* 0x000fe20000000800 */
[----:B------:R-:W-:-:S03]  /*8a20*/  IMAD.IADD R5, R5, 0x1, R7 ;  /* 0x0000000105057824 */ /* 0x000fc600078e0207 */
[----:B------:R-:W3:Y:S02]  /*8a30*/  F2I.U32.TRUNC.NTZ R6, R6 ;  /* 0x0000000600067305 */ /* 0x000ee4000020f000 */
[----:B------:R-:W-:Y:S02]  /*8a40*/  SHF.R.U64 R9, R4, UR4, R5 ;  /* 0x0000000404097c19 */ /* 0x000fe40008001205 */
[----:B-1----:R-:W-:-:S05]  /*8a50*/  I2FP.F32.U32 R4, R13 ;  /* 0x0000000d00047245 */ /* 0x002fca0000201000 */
[----:B------:R-:W-:Y:S01]  /*8a60*/  FMUL R22, R4, UR5 ;  /* 0x0000000504167c20 */ /* 0x000fe20008400000 */
[----:B------:R-:W-:Y:S01]  /*8a70*/  SHF.R.U32.HI R4, RZ, UR4, R5 ;  /* 0x00000004ff047c19 */ /* 0x000fe20008011605 */
[----:B------:R-:W-:-:S03]  /*8a80*/  ULDC UR4, c[0x0][0x658] ;  /* 0x0001960000047ab9 */ /* 0x000fc60000000800 */
[--C-:B------:R-:W-:Y:S01]  /*8a90*/  SHF.R.U64 R21, R9, UR6, R4.reuse ;  /* 0x0000000609157c19 */ /* 0x100fe20008001204 */
[----:B------:R-:W1:Y:S01]  /*8aa0*/  F2I.U32.TRUNC.NTZ R22, R22 ;  /* 0x0000001600167305 */ /* 0x000e62000020f000 */
[----:B------:R-:W-:Y:S01]  /*8ab0*/  SHF.R.U32.HI R4, RZ, UR6, R4 ;  /* 0x00000006ff047c19 */ /* 0x000fe20008011604 */
[----:B---3--:R-:W-:-:S03]  /*8ac0*/  IMAD.MOV R6, RZ, RZ, -R6 ;  /* 0x000000ffff067224 */ /* 0x008fc600078e0a06 */
[----:B------:R-:W-:Y:S01]  /*8ad0*/  SHF.R.U64 R15, R21, UR4, R4 ;  /* 0x00000004150f7c19 */ /* 0x000fe20008001204 */
[----:B--2---:R-:W-:Y:S01]  /*8ae0*/  IMAD R14, R25, R6, R14 ;  /* 0x00000006190e7224 */ /* 0x004fe200078e020e */
[----:B------:R-:W-:-:S03]  /*8af0*/  SHF.R.U32.HI R23, RZ, UR4, R4 ;  /* 0x00000004ff177c19 */ /* 0x000fc60008011604 */
[----:B------:R-:W-:Y:S02]  /*8b00*/  IMAD.MOV.U32 R4, RZ, RZ, R15 ;  /* 0x000000ffff047224 */ /* 0x000fe400078e000f */
[----:B------:R-:W-:Y:S01]  /*8b10*/  IMAD.MOV.U32 R5, RZ, RZ, R23 ;  /* 0x000000ffff057224 */ /* 0x000fe200078e0017 */
[----:B-1----:R-:W-:Y:S06]  /*8b20*/  @!P1 BRA `(.L_x_171) ;  /* 0x0000000000289947 */ /* 0x002fec0003800000 */
[----:B------:R-:W-:Y:S02]  /*8b30*/  ULDC UR4, c[0x0][0x64c] ;  /* 0x0001930000047ab9 */ /* 0x000fe40000000800 */
[----:B------:R-:W-:-:S05]  /*8b40*/  IADD3 R5, P1, R15, UR4, RZ ;  /* 0x000000040f057c10 */ /* 0x000fca000ff3e0ff */
[----:B------:R-:W-:-:S04]  /*8b50*/  IMAD.X R23, RZ, RZ, R23, P1 ;  /* 0x000000ffff177224 */ /* 0x000fc800008e0617 */
[----:B------:R-:W-:-:S04]  /*8b60*/  IMAD.WIDE.U32 R6, R23, UR8, RZ ;  /* 0x0000000817067c25 */ /* 0x000fc8000f8e00ff */
[----:B------:R-:W-:-:S04]  /*8b70*/  IMAD.WIDE.U32 R6, P1, R5, UR9, R6 ;  /* 0x0000000905067c25 */ /* 0x000fc8000f820006 */
[----:B------:R-:W-:-:S04]  /*8b80*/  IMAD.WIDE.U32 R4, R5, UR8, RZ ;  /* 0x0000000805047c25 */ /* 0x000fc8000f8e00ff */
[----:B------:R-:W-:Y:S01]  /*8b90*/  IMAD.MOV.U32 R4, RZ, RZ, R7 ;  /* 0x000000ffff047224 */ /* 0x000fe200078e0007 */
[----:B------:R-:W-:Y:S01]  /*8ba0*/  IADD3 RZ, P3, R5, R6, RZ ;  /* 0x0000000605ff7210 */ /* 0x000fe20007f7e0ff */
[----:B------:R-:W-:-:S04]  /*8bb0*/  IMAD.X R5, RZ, RZ, RZ, P1 ;  /* 0x000000ffff057224 */ /* 0x000fc800008e06ff */
[----:B------:R-:W-:-:S08]  /*8bc0*/  IMAD.WIDE.U32.X R4, R23, UR9, R4, P3 ;  /* 0x0000000917047c25 */ /* 0x000fd000098e0404 */
.L_x_171:
[----:B------:R-:W-:Y:S01]  /*8bd0*/  ISETP.NE.AND P1, PT, R2, 0x1, PT ;  /* 0x000000010200780c */ /* 0x000fe20003f25270 */
[----:B------:R-:W-:Y:S01]  /*8be0*/  ULDC UR4, c[0x0][0x648] ;  /* 0x0001920000047ab9 */ /* 0x000fe20000000800 */
[----:B------:R-:W-:Y:S01]  /*8bf0*/  LOP3.LUT R21, R21, UR22, RZ, 0xc0, !PT ;  /* 0x0000001615157c12 */ /* 0x000fe2000f8ec0ff */
[----:B------:R-:W-:Y:S01]  /*8c00*/  IMAD.MOV R22, RZ, RZ, -R22 ;  /* 0x000000ffff167224 */ /* 0x000fe200078e0a16 */
[----:B------:R-:W-:Y:S01]  /*8c10*/  SHF.R.U64 R4, R4, UR4, R5 ;  /* 0x0000000404047c19 */ /* 0x000fe20008001205 */
[----:B------:R-:W-:Y:S01]  /*8c20*/  ULDC UR4, c[0x0][0x638] ;  /* 0x00018e0000047ab9 */ /* 0x000fe20000000800 */
[----:B------:R-:W-:Y:S01]  /*8c30*/  ULDC UR5, c[0x0][0x610] ;  /* 0x0001840000057ab9 */ /* 0x000fe20000000800 */
[----:B------:R-:W-:Y:S02]  /*8c40*/  IMAD.MOV.U32 R5, RZ, RZ, 0x1 ;  /* 0x00000001ff057424 */ /* 0x000fe400078e00ff */
[----:B------:R-:W-:Y:S02]  /*8c50*/  IMAD.MOV R6, RZ, RZ, -R4 ;  /* 0x000000ffff067224 */ /* 0x000fe400078e0a04 */
[----:B------:R-:W-:Y:S01]  /*8c60*/  IMAD R21, R4, UR23, R21 ;  /* 0x0000001704157c24 */ /* 0x000fe2000f8e0215 */
[----:B------:R-:W-:Y:S01]  /*8c70*/  LOP3.LUT R4, R9, UR21, RZ, 0xc0, !PT ;  /* 0x0000001509047c12 */ /* 0x000fe2000f8ec0ff */
[----:B0-----:R-:W-:-:S02]  /*8c80*/  @P1 IMAD R14, R20, R22, R13 ;  /* 0x00000016140e1224 */ /* 0x001fc400078e020d */
[----:B------:R-:W-:Y:S01]  /*8c90*/  IMAD R15, R6, UR4, R15 ;  /* 0x00000004060f7c24 */ /* 0x000fe2000f8e020f */
[----:B------:R-:W-:Y:S01]  /*8ca0*/  ULDC UR4, c[0x0][0x600] ;  /* 0x0001800000047ab9 */ /* 0x000fe20000000800 */
[----:B------:R-:W-:Y:S02]  /*8cb0*/  IMAD R14, R21, UR5, R14 ;  /* 0x00000005150e7c24 */ /* 0x000fe4000f8e020e */
[--C-:B------:R-:W-:Y:S01]  /*8cc0*/  IMAD R15, R15, UR4, R4.reuse ;  /* 0x000000040f0f7c24 */ /* 0x100fe2000f8e0204 */
[----:B------:R-:W-:-:S04]  /*8cd0*/  PRMT R4, R5, 0x7610, R4 ;  /* 0x0000761005047816 */ /* 0x000fc80000000004 */
[----:B------:R-:W-:Y:S02]  /*8ce0*/  SEL R20, R15, R14, !P1 ;  /* 0x0000000e0f147207 */ /* 0x000fe40004800000 */
[----:B------:R-:W-:-:S07]  /*8cf0*/  SEL R13, R14, R15, !P1 ;  /* 0x0000000f0e0d7207 */ /* 0x000fce0004800000 */
.L_x_169:
[----:B------:R-:W-:Y:S05]  /*8d00*/  BSYNC B1 ;  /* 0x0000000000017941 */ /* 0x000fea0003800000 */
.L_x_168:
[----:B------:R-:W-:-:S13]  /*8d10*/  LOP3.LUT P1, RZ, R4, 0xff, RZ, 0xc0, !PT ;  /* 0x000000ff04ff7812 */ /* 0x000fda000782c0ff */
[----:B------:R-:W-:Y:S05]  /*8d20*/  @P1 BRA `(.L_x_172) ;  /* 0xfffffff4002c1947 */ /* 0x000fea000383ffff */
[----:B------:R-:W-:Y:S05]  /*8d30*/  BSYNC B0 ;  /* 0x0000000000007941 */ /* 0x000fea0003800000 */
.L_x_160:
[----:B------:R-:W-:-:S03]  /*8d40*/  UMOV UR4, 0xffffffff ;  /* 0xffffffff00047882 */ /* 0x000fc60000000000 */
[----:B------:R-:W-:Y:S05]  /*8d50*/  BRA.DIV UR4, `(.L_x_173) ;  /* 0x0000000204d07947 */ /* 0x000fea000b800000 */
[----:B------:R-:W-:-:S13]  /*8d60*/  ELECT P6, URZ, PT ;  /* 0x00000000003f782f */ /* 0x000fda00038c0000 */
.L_x_185:
[----:B------:R-:W-:Y:S04]  /*8d70*/  BSSY B0, `(.L_x_174) ;  /* 0x0000019000007945 */ /* 0x000fe80003800000 */
[----:B------:R-:W-:Y:S05]  /*8d80*/  @!P6 BRA `(.L_x_175) ;  /* 0x00000000005ce947 */ /* 0x000fea0003800000 */
[----:B------:R-:W-:-:S04]  /*8d90*/  LOP3.LUT R18, R18, 0x2, RZ, 0xfc, !PT ;  /* 0x0000000212127812 */ /* 0x000fc800078efcff */
[----:B------:R-:W-:-:S13]  /*8da0*/  ISETP.NE.AND P0, PT, R18, 0x3, PT ;  /* 0x000000031200780c */ /* 0x000fda0003f05270 */
[----:B------:R-:W-:Y:S05]  /*8db0*/  @!P0 BRA `(.L_x_176) ;  /* 0x0000000000048947 */ /* 0x000fea0003800000 */
[----:B------:R-:W-:Y:S01]  /*8dc0*/  BPT.TRAP 0x1 ;  /* 0x000000040000795c */ /* 0x000fe20000300000 */
.L_x_176:
[----:B------:R-:W0:Y:S01]  /*8dd0*/  S2R R5, SR_CgaCtaId ;  /* 0x0000000000057919 */ /* 0x000e220000008800 */
[----:B------:R-:W-:Y:S02]  /*8de0*/  MOV R2, 0x400 ;  /* 0x0000040000027802 */ /* 0x000fe40000000f00 */
[----:B------:R-:W-:Y:S02]  /*8df0*/  SHF.L.U32 R4, R0, 0x1f, RZ ;  /* 0x0000001f00047819 */ /* 0x000fe400000006ff */
[----:B0-----:R-:W-:-:S05]  /*8e00*/  LEA R2, R5, R2, 0x18 ;  /* 0x0000000205027211 */ /* 0x001fca00078ec0ff */
[----:B------:R-:W-:-:S04]  /*8e10*/  VIADD R2, R2, 0x10 ;  /* 0x0000001002027836 */ /* 0x000fc80000000000 */
[C---:B------:R-:W-:Y:S02]  /*8e20*/  IMAD R7, R3.reuse, 0x8, R2 ;  /* 0x0000000803077824 */ /* 0x040fe400078e0202 */
[----:B------:R-:W-:Y:S02]  /*8e30*/  VIADD R3, R3, 0x1 ;  /* 0x0000000103037836 */ /* 0x000fe40000000000 */
[----:B------:R-:W0:Y:S03]  /*8e40*/  SYNCS.PHASECHK.TRANS64.TRYWAIT P0, [R7+URZ], R4 ;  /* 0x00000004070075a7 */ /* 0x000e26000800017f */
[----:B------:R-:W-:-:S04]  /*8e50*/  ISETP.NE.AND P1, PT, R3, 0x2, PT ;  /* 0x000000020300780c */ /* 0x000fc80003f25270 */
[----:B------:R-:W-:Y:S02]  /*8e60*/  SEL R5, RZ, 0x1, P1 ;  /* 0x00000001ff057807 */ /* 0x000fe40000800000 */
[----:B------:R-:W-:Y:S02]  /*8e70*/  SEL R3, R3, RZ, P1 ;  /* 0x000000ff03037207 */ /* 0x000fe40000800000 */
[----:B------:R-:W-:Y:S01]  /*8e80*/  LOP3.LUT R0, R0, R5, RZ, 0x3c, !PT ;  /* 0x0000000500007212 */ /* 0x000fe200078e3cff */
[----:B0-----:R-:W-:Y:S06]  /*8e90*/  @!P0 BRA `(.L_x_177) ;  /* 0x0000000000a08947 */ /* 0x001fec0003800000 */
.L_x_186:
[----:B------:R-:W-:Y:S01]  /*8ea0*/  IMAD R3, R3, 0x8, R2 ;  /* 0x0000000803037824 */ /* 0x000fe200078e0202 */
[----:B------:R-:W-:-:S07]  /*8eb0*/  SHF.L.U32 R0, R0, 0x1f, RZ ;  /* 0x0000001f00007819 */ /* 0x000fce00000006ff */
.L_x_178:
[----:B-1----:R1:W2:Y:S02]  /*8ec0*/  SYNCS.PHASECHK.TRANS64.TRYWAIT P0, [R3+URZ], R0 ;  /* 0x00000000030075a7 */ /* 0x0022a4000800017f */
[----:B--2---:R-:W-:Y:S05]  /*8ed0*/  @!P0 NANOSLEEP.SYNCS 0x989680 ;  /* 0x009896800000895d */ /* 0x004fea0003900000 */
[----:B------:R-:W2:Y:S02]  /*8ee0*/  @!P0 SYNCS.PHASECHK.TRANS64 P0, [R3+URZ], R0 ;  /* 0x00000000030085a7 */ /* 0x000ea4000800007f */
[----:B--2---:R-:W-:Y:S05]  /*8ef0*/  @!P0 BRA `(.L_x_178) ;  /* 0xfffffffc00f08947 */ /* 0x004fea000383ffff */
.L_x_175:
[----:B------:R-:W-:Y:S05]  /*8f00*/  BSYNC B0 ;  /* 0x0000000000007941 */ /* 0x000fea0003800000 */
.L_x_174:
[----:B------:R-:W-:Y:S05]  /*8f10*/  EXIT ;  /* 0x000000000000794d */ /* 0x000fea0003800000 */
.L_x_17:
[----:B-1----:R1:W2:Y:S02]  /*8f20*/  SYNCS.PHASECHK.TRANS64.TRYWAIT P1, [R3+URZ], R0 ;  /* 0x00000000030075a7 */ /* 0x0022a4000802017f */
[----:B--2---:R-:W-:Y:S05]  /*8f30*/  @!P1 NANOSLEEP.SYNCS 0x989680 ;  /* 0x009896800000995d */ /* 0x004fea0003900000 */
[----:B------:R-:W2:Y:S02]  /*8f40*/  @!P1 SYNCS.PHASECHK.TRANS64 P1, [R3+URZ], R0 ;  /* 0x00000000030095a7 */ /* 0x000ea4000802007f */
[----:B--2---:R-:W-:Y:S05]  /*8f50*/  @!P1 BRA `(.L_x_17) ;  /* 0xfffffffc00f09947 */ /* 0x004fea000383ffff */
[----:B------:R-:W-:Y:S05]  /*8f60*/  BRA `(.L_x_16) ;  /* 0xffffff8400507947 */ /* 0x000fea000383ffff */
.L_x_22:
[----:B-1----:R-:W-:-:S04]  /*8f70*/  IMAD.U32 R4, RZ, RZ, UR4 ;  /* 0x00000004ff047e24 */ /* 0x002fc8000f8e00ff */
[----:B------:R1:W2:Y:S03]  /*8f80*/  SYNCS.PHASECHK.TRANS64.TRYWAIT P1, [R4+URZ], R3 ;  /* 0x00000003040075a7 */ /* 0x0002a6000802017f */
[----:B--2---:R-:W-:Y:S05]  /*8f90*/  @!P1 NANOSLEEP.SYNCS 0x989680 ;  /* 0x009896800000995d */ /* 0x004fea0003900000 */
[----:B------:R-:W2:Y:S02]  /*8fa0*/  @!P1 SYNCS.PHASECHK.TRANS64 P1, [R4+URZ], R3 ;  /* 0x00000003040095a7 */ /* 0x000ea4000802007f */
[----:B--2---:R-:W-:Y:S05]  /*8fb0*/  @!P1 BRA `(.L_x_22) ;  /* 0xfffffffc00ec9947 */ /* 0x004fea000383ffff */
[----:B------:R-:W-:Y:S05]  /*8fc0*/  BRA `(.L_x_21) ;  /* 0xffffff8c00507947 */ /* 0x000fea000383ffff */
.L_x_161:
[----:B------:R-:W-:Y:S01]  /*8fd0*/  BSSY B1, `(.L_x_179) ;  /* 0x0000006000017945 */ /* 0x000fe20003800000 */
[----:B------:R-:W-:-:S07]  /*8fe0*/  IMAD.MOV.U32 R15, RZ, RZ, -0x1 ;  /* 0xffffffffff0f7424 */ /* 0x000fce00078e00ff */
[----:B------:R-:W-:Y:S05]  /*8ff0*/  WARPSYNC.COLLECTIVE R15, `(.L_x_180) ;  /* 0x000000000f0c7348 */ /* 0x000fea0003c00000 */
[----:B------:R-:W-:Y:S02]  /*9000*/  ELECT P6, UR62, PT ;  /* 0x00000000003e782f */ /* 0x000fe400038c0000 */
[----:B------:R-:W-:Y:S01]  /*9010*/  MOV R14, UR62 ;  /* 0x0000003e000e7c02 */ /* 0x000fe20008000f00 */
[----:B------:R-:W-:Y:S10]  /*9020*/  ENDCOLLECTIVE ;  /* 0x000000000000791b */ /* 0x000ff40003800000 */
.L_x_180:
[----:B------:R-:W-:Y:S05]  /*9030*/  BSYNC B1 ;  /* 0x0000000000017941 */ /* 0x000fea0003800000 */
.L_x_179:
[----:B------:R-:W-:Y:S05]  /*9040*/  BRA `(.L_x_181) ;  /* 0xfffffff000707947 */ /* 0x000fea000383ffff */
.L_x_164:
[----:B0-----:R0:W1:Y:S02]  /*9050*/  SYNCS.PHASECHK.TRANS64.TRYWAIT P1, [R14+URZ+0x10], R7 ;  /* 0x000010070e0075a7 */ /* 0x001064000802017f */
[----:B-1----:R-:W-:Y:S05]  /*9060*/  @!P1 NANOSLEEP.SYNCS 0x989680 ;  /* 0x009896800000995d */ /* 0x002fea0003900000 */
[----:B------:R-:W1:Y:S02]  /*9070*/  @!P1 SYNCS.PHASECHK.TRANS64 P1, [R14+URZ+0x10], R7 ;  /* 0x000010070e0095a7 */ /* 0x000e64000802007f */
[----:B-1----:R-:W-:Y:S05]  /*9080*/  @!P1 BRA `(.L_x_164) ;  /* 0xfffffffc00f09947 */ /* 0x002fea000383ffff */
[----:B------:R-:W-:Y:S05]  /*9090*/  BRA `(.L_x_182) ;  /* 0xfffffff000a47947 */ /* 0x000fea000383ffff */
.L_x_173:
[----:B------:R-:W-:Y:S01]  /*90a0*/  BSSY B0, `(.L_x_183) ;  /* 0x0000006000007945 */ /* 0x000fe20003800000 */
[----:B------:R-:W-:-:S07]  /*90b0*/  IMAD.MOV.U32 R15, RZ, RZ, -0x1 ;  /* 0xffffffffff0f7424 */ /* 0x000fce00078e00ff */
[----:B------:R-:W-:Y:S05]  /*90c0*/  WARPSYNC.COLLECTIVE R15, `(.L_x_184) ;  /* 0x000000000f0c7348 */ /* 0x000fea0003c00000 */
[----:B------:R-:W-:Y:S02]  /*90d0*/  ELECT P6, UR62, PT ;  /* 0x00000000003e782f */ /* 0x000fe400038c0000 */
[----:B------:R-:W-:Y:S01]  /*90e0*/  MOV R14, UR62 ;  /* 0x0000003e000e7c02 */ /* 0x000fe20008000f00 */
[----:B------:R-:W-:Y:S10]  /*90f0*/  ENDCOLLECTIVE ;  /* 0x000000000000791b */ /* 0x000ff40003800000 */
.L_x_184:
[----:B------:R-:W-:Y:S05]  /*9100*/  BSYNC B0 ;  /* 0x0000000000007941 */ /* 0x000fea0003800000 */
.L_x_183:
[----:B------:R-:W-:Y:S05]  /*9110*/  BRA `(.L_x_185) ;  /* 0xfffffffc00147947 */ /* 0x000fea000383ffff */
.L_x_177:
[----:B0-----:R0:W1:Y:S02]  /*9120*/  SYNCS.PHASECHK.TRANS64.TRYWAIT P0, [R7+URZ], R4 ;  /* 0x00000004070075a7 */ /* 0x001064000800017f */
[----:B-1----:R-:W-:Y:S05]  /*9130*/  @!P0 NANOSLEEP.SYNCS 0x989680 ;  /* 0x009896800000895d */ /* 0x002fea0003900000 */
[----:B------:R-:W1:Y:S02]  /*9140*/  @!P0 SYNCS.PHASECHK.TRANS64 P0, [R7+URZ], R4 ;  /* 0x00000004070085a7 */ /* 0x000e64000800007f */
[----:B-1----:R-:W-:Y:S05]  /*9150*/  @!P0 BRA `(.L_x_177) ;  /* 0xfffffffc00f08947 */ /* 0x002fea000383ffff */
[----:B------:R-:W-:Y:S05]  /*9160*/  BRA `(.L_x_186) ;  /* 0xfffffffc004c7947 */ /* 0x000fea000383ffff */
.L_x_187:
[----:B------:R-:W-:-:S00]  /*9170*/  BRA `(.L_x_187) ;  /* 0xfffffffc00fc7947 */ /* 0x000fc0000383ffff */
[----:B------:R-:W-:-:S00]  /*9180*/  NOP ;  /* 0x0000000000007918 */ /* 0x000fc00000000000 */
[----:B------:R-:W-:-:S00]  /*9190*/  NOP ;  /* 0x0000000000007918 */ /* 0x000fc00000000000 */
[----:B------:R-:W-:-:S00]  /*91a0*/  NOP ;  /* 0x0000000000007918 */ /* 0x000fc00000000000 */
[----:B------:R-:W-:-:S00]  /*91b0*/  NOP ;  /* 0x0000000000007918 */ /* 0x000fc00000000000 */
[----:B------:R-:W-:-:S00]  /*91c0*/  NOP ;  /* 0x0000000000007918 */ /* 0x000fc00000000000 */
[----:B------:R-:W-:-:S00]  /*91d0*/  NOP ;  /* 0x0000000000007918 */ /* 0x000fc00000000000 */
[----:B------:R-:W-:-:S00]  /*91e0*/  NOP ;  /* 0x0000000000007918 */ /* 0x000fc00000000000 */
[----:B------:R-:W-:-:S00]  /*91f0*/  NOP ;  /* 0x0000000000007918 */ /* 0x000fc00000000000 */
.L_x_188:


//--------------------- .nv.global.init           --------------------------
	.section	.nv.global.init,"aw",@progbits
.nv.global.init:
	.type		$str$22,@object
	.size		$str$22,($str$23 - $str$22)
$str$22:
        /*0000*/ 	.byte	0x6b, 0x5f, 0x74, 0x69, 0x6c, 0x65, 0x5f, 0x63, 0x6f, 0x75, 0x6e, 0x74, 0x20, 0x3e, 0x3d, 0x20
        /*0010*/ 	.byte	0x31, 0x00
	.type		$str$23,@object
	.size		$str$23,(__unnamed_1 - $str$23)
$str$23:
        /*0012*/ 	.byte	0x2f, 0x74, 0x6d, 0x70, 0x2f, 0x63, 0x75, 0x74, 0x6c, 0x61, 0x73, 0x73, 0x5f, 0x73, 0x77, 0x65
        /*0022*/ 	.byte	0x65, 0x70, 0x5f, 0x73, 0x72, 0x63, 0x2f, 0x69, 0x6e, 0x63, 0x6c, 0x75, 0x64, 0x65, 0x2f, 0x63
        /*0032*/ 	.byte	0x75, 0x74, 0x6c, 0x61, 0x73, 0x73, 0x2f, 0x67, 0x65, 0x6d, 0x6d, 0x2f, 0x63, 0x6f, 0x6c, 0x6c
        /*0042*/ 	.byte	0x65, 0x63, 0x74, 0x69, 0x76, 0x65, 0x2f, 0x73, 0x6d, 0x39, 0x30, 0x5f, 0x6d, 0x6d, 0x61, 0x5f
        /*0052*/ 	.byte	0x74, 0x6d, 0x61, 0x5f, 0x67, 0x6d, 0x6d, 0x61, 0x5f, 0x73, 0x73, 0x5f, 0x77, 0x61, 0x72, 0x70
        /*0062*/ 	.byte	0x73, 0x70, 0x65, 0x63, 0x69, 0x61, 0x6c, 0x69, 0x7a, 0x65, 0x64, 0x2e, 0x68, 0x70, 0x70, 0x00
	.type		__unnamed_1,@object
	.size		__unnamed_1,(.L_0 - __unnamed_1)
__unnamed_1:
        /*0072*/ 	.byte	0x76, 0x6f, 0x69, 0x64, 0x20, 0x63, 0x75, 0x74, 0x6c, 0x61, 0x73, 0x73, 0x3a, 0x3a, 0x67, 0x65
        /* <DEDUP_REMOVED lines=180> */
        /*0bc2*/ 	.byte	0x69, 0x74, 0x79, 0x5d, 0x00
.L_0:


//--------------------- .nv.shared._ZN7cutlass13device_kernelINS_4gemm6kernel13GemmUniversalIN4cute5tupleIJiiiiEEENS1_10collective13CollectiveMmaINS1_34MainloopSm90TmaGmmaWarpSpecializedILi2ENS5_IJNS4_1CILi1EEESB_SB_EEENS1_35KernelTmaWarpSpecializedCooperativeEEENS5_IJNSA_ILi256EEENSA_ILi64EEENSA_ILi128EEEEEENS_10bfloat16_tENS5_IJlSB_lEEESJ_NS5_IJSB_llEEENS4_8TiledMMAINS4_8MMA_AtomIJNS4_4SM904GMMA27MMA_64x64x16_F32BF16BF16_SSILNSP_5MajorE0ELSR_1ELNSP_7ScaleInE1ELSS_1EEEEEENS4_6LayoutINS5_IJNSA_ILi2EEESB_SB_EEENS5_IJSB_NSA_ILi0EEESY_EEEEENS5_IJNS4_10UnderscoreES11_S11_EEEEENS4_13SM90_TMA_LOADENS4_14ComposedLayoutINS4_7SwizzleILi3ELi4ELi3EEENS4_18smem_ptr_flag_bitsILi16EEENSV_INS5_IJNSA_ILi8EEESG_EEENS5_IJSG_SB_EEEEEEEvNS4_8identityES14_NS15_IS17_S19_NSV_INS5_IJSG_S1A_EEENS5_IJSB_SG_EEEEEEEvS1F_EENS_8epilogue10collective6detail29Sm90TmaWarpSpecializedAdapterINS1M_15DefaultEpilogueISJ_SK_SK_NS1L_6thread17LinearCombinationISJ_Li1EffLNS1Q_9ScaleType4KindE0ELNS_15FloatRoundStyleE2ESJ_EENS1_15EpilogueDefaultEEEEEvvEEEEvNT_6ParamsE --------------------------
	.section	.nv.shared._ZN7cutlass13device_kernelINS_4gemm6kernel13GemmUniversalIN4cute5tupleIJiiiiEEENS1_10collective13CollectiveMmaINS1_34MainloopSm90TmaGmmaWarpSpecializedILi2ENS5_IJNS4_1CILi1EEESB_SB_EEENS1_35KernelTmaWarpSpecializedCooperativeEEENS5_IJNSA_ILi256EEENSA_ILi64EEENSA_ILi128EEEEEENS_10bfloat16_tENS5_IJlSB_lEEESJ_NS5_IJSB_llEEENS4_8TiledMMAINS4_8MMA_AtomIJNS4_4SM904GMMA27MMA_64x64x16_F32BF16BF16_SSILNSP_5MajorE0ELSR_1ELNSP_7ScaleInE1ELSS_1EEEEEENS4_6LayoutINS5_IJNSA_ILi2EEESB_SB_EEENS5_IJSB_NSA_ILi0EEESY_EEEEENS5_IJNS4_10UnderscoreES11_S11_EEEEENS4_13SM90_TMA_LOADENS4_14ComposedLayoutINS4_7SwizzleILi3ELi4ELi3EEENS4_18smem_ptr_flag_bitsILi16EEENSV_INS5_IJNSA_ILi8EEESG_EEENS5_IJSG_SB_EEEEEEEvNS4_8identityES14_NS15_IS17_S19_NSV_INS5_IJSG_S1A_EEENS5_IJSB_SG_EEEEEEEvS1F_EENS_8epilogue10collective6detail29Sm90TmaWarpSpecializedAdapterINS1M_15DefaultEpilogueISJ_SK_SK_NS1L_6thread17LinearCombinationISJ_Li1EffLNS1Q_9ScaleType4KindE0ELNS_15FloatRoundStyleE2ESJ_EENS1_15EpilogueDefaultEEEEEvvEEEEvNT_6ParamsE,"aw",@nobits
	.sectionflags	@""
	.align	16
	.zero		1024


//--------------------- .nv.shared.reserved.0     --------------------------
	.section	.nv.shared.reserved.0,"aw",@nobits
	.weak		__nv_reservedSMEM_offset_0_alias
	.size		__nv_reservedSMEM_offset_0_alias, 0, 0
	.other		__nv_reservedSMEM_offset_0_alias,@"STO_CUDA_RESERVED_SHARED STV_DEFAULT"
__nv_reservedSMEM_offset_0_alias:
	.zero		0


//--------------------- .nv.global                --------------------------
	.section	.nv.global,"aw",@nobits
.nv.global:
	.type		_ZN40_INTERNAL_67683b7e_4_k_cu_8407d1a1_157504cute1_E,@object
	.size		_ZN40_INTERNAL_67683b7e_4_k_cu_8407d1a1_157504cute1_E,(_ZN40_INTERNAL_67683b7e_4_k_cu_8407d1a1_157504cuda3std3__45__cpo6cbeginE - _ZN40_INTERNAL_67683b7e_4_k_cu_8407d1a1_157504cute1_E)
_ZN40_INTERNAL_67683b7e_4_k_cu_8407d1a1_157504cute1_E:
	.zero		1
	.type		_ZN40_INTERNAL_67683b7e_4_k_cu_8407d1a1_157504cuda3std3__45__cpo6cbeginE,@object
	.size		_ZN40_INTERNAL_67683b7e_4_k_cu_8407d1a1_157504cuda3std3__45__cpo6cbeginE,(_ZN40_INTERNAL_67683b7e_4_k_cu_8407d1a1_157504cuda3std3__48in_placeE - _ZN40_INTERNAL_67683b7e_4_k_cu_8407d1a1_157504cuda3std3__45__cpo6cbeginE)
_ZN40_INTERNAL_67683b7e_4_k_cu_8407d1a1_157504cuda3std3__45__cpo6cbeginE:
	.zero		1
	.type		_ZN40_INTERNAL_67683b7e_4_k_cu_8407d1a1_157504cuda3std3__48in_placeE,@object
	.size		_ZN40_INTERNAL_67683b7e_4_k_cu_8407d1a1_157504cuda3std3__48in_placeE,(_ZN40_INTERNAL_67683b7e_4_k_cu_8407d1a1_157504cuda3std6ranges3__45__cpo9iter_moveE - _ZN40_INTERNAL_67683b7e_4_k_cu_8407d1a1_157504cuda3std3__48in_placeE)
_ZN40_INTERNAL_67683b7e_4_k_cu_8407d1a1_157504cuda3std3__48in_placeE:
	.zero		1
	.type		_ZN40_INTERNAL_67683b7e_4_k_cu_8407d1a1_157504cuda3std6ranges3__45__cpo9iter_moveE,@object
	.size		_ZN40_INTERNAL_67683b7e_4_k_cu_8407d1a1_157504cuda3std6ranges3__45__cpo9iter_moveE,(_ZN40_INTERNAL_67683b7e_4_k_cu_8407d1a1_157504cuda3std3__45__cpo5beginE - _ZN40_INTERNAL_67683b7e_4_k_cu_8407d1a1_157504cuda3std6ranges3__45__cpo9iter_moveE)
_ZN40_INTERNAL_67683b7e_4_k_cu_8407d1a1_157504cuda3std6ranges3__45__cpo9iter_moveE:
	.zero		1
	.type		_ZN40_INTERNAL_67683b7e_4_k_cu_8407d1a1_157504cuda3std3__45__cpo5beginE,@object
	.size		_ZN40_INTERNAL_67683b7e_4_k_cu_8407d1a1_157504cuda3std3__45__cpo5beginE,(_ZN40_INTERNAL_67683b7e_4_k_cu_8407d1a1_157504cuda3std3__442_GLOBAL__N__67683b7e_4_k_cu_8407d1a1_157506ignoreE - _ZN40_INTERNAL_67683b7e_4_k_cu_8407d1a1_157504cuda3std3__45__cpo5beginE)
_ZN40_INTERNAL_67683b7e_4_k_cu_8407d1a1_157504cuda3std3__45__cpo5beginE:
	.zero		1
	.type		_ZN40_INTERNAL_67683b7e_4_k_cu_8407d1a1_157504cuda3std3__442_GLOBAL__N__67683b7e_4_k_cu_8407d1a1_157506ignoreE,@object
	.size		_ZN40_INTERNAL_67683b7e_4_k_cu_8407d1a1_157504cuda3std3__442_GLOBAL__N__67683b7e_4_k_cu_8407d1a1_157506ignoreE,(_ZN40_INTERNAL_67683b7e_4_k_cu_8407d1a1_157504cute7productE - _ZN40_INTERNAL_67683b7e_4_k_cu_8407d1a1_157504cuda3std3__442_GLOBAL__N__67683b7e_4_k_cu_8407d1a1_157506ignoreE)
_ZN40_INTERNAL_67683b7e_4_k_cu_8407d1a1_157504cuda3std3__442_GLOBAL__N__67683b7e_4_k_cu_8407d1a1_157506ignoreE:
	.zero		1
	.type		_ZN40_INTERNAL_67683b7e_4_k_cu_8407d1a1_157504cute7productE,@object
	.size		_ZN40_INTERNAL_67683b7e_4_k_cu_8407d1a1_157504cute7productE,(_ZN40_INTERNAL_67683b7e_4_k_cu_8407d1a1_157504cuda3std3__45__cpo3endE - _ZN40_INTERNAL_67683b7e_4_k_cu_8407d1a1_157504cute7productE)
_ZN40_INTERNAL_67683b7e_4_k_cu_8407d1a1_157504cute7productE:
	.zero		1
	.type		_ZN40_INTERNAL_67683b7e_4_k_cu_8407d1a1_157504cuda3std3__45__cpo3endE,@object
	.size		_ZN40_INTERNAL_67683b7e_4_k_cu_8407d1a1_157504cuda3std3__45__cpo3endE,(_ZN40_INTERNAL_67683b7e_4_k_cu_8407d1a1_157504cuda3std3__419piecewise_constructE - _ZN40_INTERNAL_67683b7e_4_k_cu_8407d1a1_157504cuda3std3__45__cpo3endE)
_ZN40_INTERNAL_67683b7e_4_k_cu_8407d1a1_157504cuda3std3__45__cpo3endE:
	.zero		1
	.type		_ZN40_INTERNAL_67683b7e_4_k_cu_8407d1a1_157504cuda3std3__419piecewise_constructE,@object
	.size		_ZN40_INTERNAL_67683b7e_4_k_cu_8407d1a1_157504cuda3std3__419piecewise_constructE,(_ZN40_INTERNAL_67683b7e_4_k_cu_8407d1a1_157504cuda3std3__45__cpo4cendE - _ZN40_INTERNAL_67683b7e_4_k_cu_8407d1a1_157504cuda3std3__419piecewise_constructE)
_ZN40_INTERNAL_67683b7e_4_k_cu_8407d1a1_157504cuda3std3__419piecewise_constructE:
	.zero		1
	.type		_ZN40_INTERNAL_67683b7e_4_k_cu_8407d1a1_157504cuda3std3__45__cpo4cendE,@object
	.size		_ZN40_INTERNAL_67683b7e_4_k_cu_8407d1a1_157504cuda3std3__45__cpo4cendE,(_ZN40_INTERNAL_67683b7e_4_k_cu_8407d1a1_157504cuda3std6ranges3__45__cpo4swapE - _ZN40_INTERNAL_67683b7e_4_k_cu_8407d1a1_157504cuda3std3__45__cpo4cendE)
_ZN40_INTERNAL_67683b7e_4_k_cu_8407d1a1_157504cuda3std3__45__cpo4cendE:
	.zero		1
	.type		_ZN40_INTERNAL_67683b7e_4_k_cu_8407d1a1_157504cuda3std6ranges3__45__cpo4swapE,@object
	.size		_ZN40_INTERNAL_67683b7e_4_k_cu_8407d1a1_157504cuda3std6ranges3__45__cpo4swapE,(.L_8 - _ZN40_INTERNAL_67683b7e_4_k_cu_8407d1a1_157504cuda3std6ranges3__45__cpo4swapE)
_ZN40_INTERNAL_67683b7e_4_k_cu_8407d1a1_157504cuda3std6ranges3__45__cpo4swapE:
	.zero		1
.L_8:


//--------------------- .nv.constant0._ZN7cutlass13device_kernelINS_4gemm6kernel13GemmUniversalIN4cute5tupleIJiiiiEEENS1_10collective13CollectiveMmaINS1_34MainloopSm90TmaGmmaWarpSpecializedILi2ENS5_IJNS4_1CILi1EEESB_SB_EEENS1_35KernelTmaWarpSpecializedCooperativeEEENS5_IJNSA_ILi256EEENSA_ILi64EEENSA_ILi128EEEEEENS_10bfloat16_tENS5_IJlSB_lEEESJ_NS5_IJSB_llEEENS4_8TiledMMAINS4_8MMA_AtomIJNS4_4SM904GMMA27MMA_64x64x16_F32BF16BF16_SSILNSP_5MajorE0ELSR_1ELNSP_7ScaleInE1ELSS_1EEEEEENS4_6LayoutINS5_IJNSA_ILi2EEESB_SB_EEENS5_IJSB_NSA_ILi0EEESY_EEEEENS5_IJNS4_10UnderscoreES11_S11_EEEEENS4_13SM90_TMA_LOADENS4_14ComposedLayoutINS4_7SwizzleILi3ELi4ELi3EEENS4_18smem_ptr_flag_bitsILi16EEENSV_INS5_IJNSA_ILi8EEESG_EEENS5_IJSG_SB_EEEEEEEvNS4_8identityES14_NS15_IS17_S19_NSV_INS5_IJSG_S1A_EEENS5_IJSB_SG_EEEEEEEvS1F_EENS_8epilogue10collective6detail29Sm90TmaWarpSpecializedAdapterINS1M_15DefaultEpilogueISJ_SK_SK_NS1L_6thread17LinearCombinationISJ_Li1EffLNS1Q_9ScaleType4KindE0ELNS_15FloatRoundStyleE2ESJ_EENS1_15EpilogueDefaultEEEEEvvEEEEvNT_6ParamsE --------------------------
	.section	.nv.constant0._ZN7cutlass13device_kernelINS_4gemm6kernel13GemmUniversalIN4cute5tupleIJiiiiEEENS1_10collective13CollectiveMmaINS1_34MainloopSm90TmaGmmaWarpSpecializedILi2ENS5_IJNS4_1CILi1EEESB_SB_EEENS1_35KernelTmaWarpSpecializedCooperativeEEENS5_IJNSA_ILi256EEENSA_ILi64EEENSA_ILi128EEEEEENS_10bfloat16_tENS5_IJlSB_lEEESJ_NS5_IJSB_llEEENS4_8TiledMMAINS4_8MMA_AtomIJNS4_4SM904GMMA27MMA_64x64x16_F32BF16BF16_SSILNSP_5MajorE0ELSR_1ELNSP_7ScaleInE1ELSS_1EEEEEENS4_6LayoutINS5_IJNSA_ILi2EEESB_SB_EEENS5_IJSB_NSA_ILi0EEESY_EEEEENS5_IJNS4_10UnderscoreES11_S11_EEEEENS4_13SM90_TMA_LOADENS4_14ComposedLayoutINS4_7SwizzleILi3ELi4ELi3EEENS4_18smem_ptr_flag_bitsILi16EEENSV_INS5_IJNSA_ILi8EEESG_EEENS5_IJSG_SB_EEEEEEEvNS4_8identityES14_NS15_IS17_S19_NSV_INS5_IJSG_S1A_EEENS5_IJSB_SG_EEEEEEEvS1F_EENS_8epilogue10collective6detail29Sm90TmaWarpSpecializedAdapterINS1M_15DefaultEpilogueISJ_SK_SK_NS1L_6thread17LinearCombinationISJ_Li1EffLNS1Q_9ScaleType4KindE0ELNS_15FloatRoundStyleE2ESJ_EENS1_15EpilogueDefaultEEEEEvvEEEEvNT_6ParamsE,"a",@progbits
	.sectionflags	@""
	.align	4
.nv.constant0._ZN7cutlass13device_kernelINS_4gemm6kernel13GemmUniversalIN4cute5tupleIJiiiiEEENS1_10collective13CollectiveMmaINS1_34MainloopSm90TmaGmmaWarpSpecializedILi2ENS5_IJNS4_1CILi1EEESB_SB_EEENS1_35KernelTmaWarpSpecializedCooperativeEEENS5_IJNSA_ILi256EEENSA_ILi64EEENSA_ILi128EEEEEENS_10bfloat16_tENS5_IJlSB_lEEESJ_NS5_IJSB_llEEENS4_8TiledMMAINS4_8MMA_AtomIJNS4_4SM904GMMA27MMA_64x64x16_F32BF16BF16_SSILNSP_5MajorE0ELSR_1ELNSP_7ScaleInE1ELSS_1EEEEEENS4_6LayoutINS5_IJNSA_ILi2EEESB_SB_EEENS5_IJSB_NSA_ILi0EEESY_EEEEENS5_IJNS4_10UnderscoreES11_S11_EEEEENS4_13SM90_TMA_LOADENS4_14ComposedLayoutINS4_7SwizzleILi3ELi4ELi3EEENS4_18smem_ptr_flag_bitsILi16EEENSV_INS5_IJNSA_ILi8EEESG_EEENS5_IJSG_SB_EEEEEEEvNS4_8identityES14_NS15_IS17_S19_NSV_INS5_IJSG_S1A_EEENS5_IJSB_SG_EEEEEEEvS1F_EENS_8epilogue10collective6detail29Sm90TmaWarpSpecializedAdapterINS1M_15DefaultEpilogueISJ_SK_SK_NS1L_6thread17LinearCombinationISJ_Li1EffLNS1Q_9ScaleType4KindE0ELNS_15FloatRoundStyleE2ESJ_EENS1_15EpilogueDefaultEEEEEvvEEEEvNT_6ParamsE:
	.zero		1664


//--------------------- SYMBOLS --------------------------

	.type		.nv.reservedSmem.offset0,@object
	.size		.nv.reservedSmem.offset0,0x4
	.type		__assertfail,@function
